	.target	sm_90a

	.elftype	@"ET_EXEC"


//--------------------- .note.nv.tkinfo           --------------------------
	.section	.note.nv.tkinfo,"",@"SHT_NOTE"
	.sectionflags	@"SHF_NOTE_NV_TKINFO"
	.tkinfo
        /*0018*/ 	.word	0x00000002
        /*0030*/ 	.string	""
        /*0030*/ 	.string	"ptxas"
        /*0030*/ 	.string	"Cuda compilation tools, release 13.0, V13.0.88"
        /*0030*/ 	.string	"Build cuda_13.0.r13.0/compiler.36424714_0"
        /*0030*/ 	.string	"-arch sm_90a -m 64 "



//--------------------- .note.nv.cuinfo           --------------------------
	.section	.note.nv.cuinfo,"",@"SHT_NOTE"
	.sectionflags	@"SHF_NOTE_NV_CUINFO"
        /*0018*/ 	.short	0x0002
        /*001a*/ 	.short	0x005a
        /*001c*/ 	.short	0x0082
	.zero		2


//--------------------- .nv.info                  --------------------------
	.section	.nv.info,"",@"SHT_CUDA_INFO"
	.align	4


	//----- nvinfo : EIATTR_REGCOUNT
	.align		4
        /*0000*/ 	.byte	0x04, 0x2f
        /*0002*/ 	.short	(.L_12 - .L_11)
	.align		4
.L_11:
        /*0004*/ 	.word	index@(_ZN7cutlass13device_kernelINS_4gemm6kernel13GemmUniversalIN4cute5tupleIJiiiiEEENS1_10collective13CollectiveMmaINS1_37MainloopSm90TmaGmmaWarpSpecializedFP8ILi9ENS5_IJNS4_1CILi2EEESB_NSA_ILi1EEEEEENS1_32KernelTmaWarpSpecializedPingpongEEENS5_IJNSA_ILi64EEENSA_ILi128EEESH_EEENS_12float_e4m3_tENS5_IJlSC_lEEESJ_SK_NS4_8TiledMMAINS4_8MMA_AtomIJNS4_4SM904GMMA31MMA_64x128x32_F32E4M3E4M3_SS_TNILNSO_7ScaleInE1ELSQ_1EEEEEENS4_6LayoutINS5_IJSC_SC_SC_EEENS5_IJNSA_ILi0EEESV_SV_EEEEENS5_IJNS4_10UnderscoreESY_SY_EEEEENS4_23SM90_TMA_LOAD_MULTICASTENS4_14ComposedLayoutINS4_7SwizzleILi3ELi4ELi3EEENS4_18smem_ptr_flag_bitsILi8EEENST_INS5_IJNSA_ILi8EEESH_EEENS5_IJSH_SC_EEEEEEEvNS4_8identityES11_S1B_vS1C_EENS_8epilogue10collective6detail29Sm90TmaWarpSpecializedAdapterINS1F_15DefaultEpilogueISJ_SK_SK_NS1E_6thread17LinearCombinationISJ_Li1EffLNS1J_9ScaleType4KindE0ELNS_15FloatRoundStyleE2ESJ_EENS1_15EpilogueDefaultEEEEEvvEEEEvNT_6ParamsE)
        /*0008*/ 	.word	0x000000a8


	//----- nvinfo : EIATTR_FRAME_SIZE
	.align		4
.L_12:
        /*000c*/ 	.byte	0x04, 0x11
        /*000e*/ 	.short	(.L_14 - .L_13)
	.align		4
.L_13:
        /*0010*/ 	.word	index@(_ZN7cutlass13device_kernelINS_4gemm6kernel13GemmUniversalIN4cute5tupleIJiiiiEEENS1_10collective13CollectiveMmaINS1_37MainloopSm90TmaGmmaWarpSpecializedFP8ILi9ENS5_IJNS4_1CILi2EEESB_NSA_ILi1EEEEEENS1_32KernelTmaWarpSpecializedPingpongEEENS5_IJNSA_ILi64EEENSA_ILi128EEESH_EEENS_12float_e4m3_tENS5_IJlSC_lEEESJ_SK_NS4_8TiledMMAINS4_8MMA_AtomIJNS4_4SM904GMMA31MMA_64x128x32_F32E4M3E4M3_SS_TNILNSO_7ScaleInE1ELSQ_1EEEEEENS4_6LayoutINS5_IJSC_SC_SC_EEENS5_IJNSA_ILi0EEESV_SV_EEEEENS5_IJNS4_10UnderscoreESY_SY_EEEEENS4_23SM90_TMA_LOAD_MULTICASTENS4_14ComposedLayoutINS4_7SwizzleILi3ELi4ELi3EEENS4_18smem_ptr_flag_bitsILi8EEENST_INS5_IJNSA_ILi8EEESH_EEENS5_IJSH_SC_EEEEEEEvNS4_8identityES11_S1B_vS1C_EENS_8epilogue10collective6detail29Sm90TmaWarpSpecializedAdapterINS1F_15DefaultEpilogueISJ_SK_SK_NS1E_6thread17LinearCombinationISJ_Li1EffLNS1J_9ScaleType4KindE0ELNS_15FloatRoundStyleE2ESJ_EENS1_15EpilogueDefaultEEEEEvvEEEEvNT_6ParamsE)
        /*0014*/ 	.word	0x00000000


	//----- nvinfo : EIATTR_MIN_STACK_SIZE
	.align		4
.L_14:
        /*0018*/ 	.byte	0x04, 0x12
        /*001a*/ 	.short	(.L_16 - .L_15)
	.align		4
.L_15:
        /*001c*/ 	.word	index@(_ZN7cutlass13device_kernelINS_4gemm6kernel13GemmUniversalIN4cute5tupleIJiiiiEEENS1_10collective13CollectiveMmaINS1_37MainloopSm90TmaGmmaWarpSpecializedFP8ILi9ENS5_IJNS4_1CILi2EEESB_NSA_ILi1EEEEEENS1_32KernelTmaWarpSpecializedPingpongEEENS5_IJNSA_ILi64EEENSA_ILi128EEESH_EEENS_12float_e4m3_tENS5_IJlSC_lEEESJ_SK_NS4_8TiledMMAINS4_8MMA_AtomIJNS4_4SM904GMMA31MMA_64x128x32_F32E4M3E4M3_SS_TNILNSO_7ScaleInE1ELSQ_1EEEEEENS4_6LayoutINS5_IJSC_SC_SC_EEENS5_IJNSA_ILi0EEESV_SV_EEEEENS5_IJNS4_10UnderscoreESY_SY_EEEEENS4_23SM90_TMA_LOAD_MULTICASTENS4_14ComposedLayoutINS4_7SwizzleILi3ELi4ELi3EEENS4_18smem_ptr_flag_bitsILi8EEENST_INS5_IJNSA_ILi8EEESH_EEENS5_IJSH_SC_EEEEEEEvNS4_8identityES11_S1B_vS1C_EENS_8epilogue10collective6detail29Sm90TmaWarpSpecializedAdapterINS1F_15DefaultEpilogueISJ_SK_SK_NS1E_6thread17LinearCombinationISJ_Li1EffLNS1J_9ScaleType4KindE0ELNS_15FloatRoundStyleE2ESJ_EENS1_15EpilogueDefaultEEEEEvvEEEEvNT_6ParamsE)
        /*0020*/ 	.word	0x00000000
.L_16:


//--------------------- .nv.compat                --------------------------
	.section	.nv.compat,"",@"SHT_CUDA_COMPAT_INFO"
	.align	4
        /*0000*/ 	.byte	0x02, 0x09, 0x01, 0x00, 0x02, 0x02, 0x04, 0x00, 0x02, 0x05, 0x05, 0x00, 0x03, 0x07, 0x01, 0x01
        /*0010*/ 	.byte	0x02, 0x03, 0x01, 0x00, 0x02, 0x06, 0x01, 0x00, 0x04, 0x0b, 0x08, 0x00, 0x00, 0x00, 0x00, 0x00
        /*0020*/ 	.byte	0x00, 0x00, 0x00, 0x00


//--------------------- .nv.info._ZN7cutlass13device_kernelINS_4gemm6kernel13GemmUniversalIN4cute5tupleIJiiiiEEENS1_10collective13CollectiveMmaINS1_37MainloopSm90TmaGmmaWarpSpecializedFP8ILi9ENS5_IJNS4_1CILi2EEESB_NSA_ILi1EEEEEENS1_32KernelTmaWarpSpecializedPingpongEEENS5_IJNSA_ILi64EEENSA_ILi128EEESH_EEENS_12float_e4m3_tENS5_IJlSC_lEEESJ_SK_NS4_8TiledMMAINS4_8MMA_AtomIJNS4_4SM904GMMA31MMA_64x128x32_F32E4M3E4M3_SS_TNILNSO_7ScaleInE1ELSQ_1EEEEEENS4_6LayoutINS5_IJSC_SC_SC_EEENS5_IJNSA_ILi0EEESV_SV_EEEEENS5_IJNS4_10UnderscoreESY_SY_EEEEENS4_23SM90_TMA_LOAD_MULTICASTENS4_14ComposedLayoutINS4_7SwizzleILi3ELi4ELi3EEENS4_18smem_ptr_flag_bitsILi8EEENST_INS5_IJNSA_ILi8EEESH_EEENS5_IJSH_SC_EEEEEEEvNS4_8identityES11_S1B_vS1C_EENS_8epilogue10collective6detail29Sm90TmaWarpSpecializedAdapterINS1F_15DefaultEpilogueISJ_SK_SK_NS1E_6thread17LinearCombinationISJ_Li1EffLNS1J_9ScaleType4KindE0ELNS_15FloatRoundStyleE2ESJ_EENS1_15EpilogueDefaultEEEEEvvEEEEvNT_6ParamsE --------------------------
	.section	.nv.info._ZN7cutlass13device_kernelINS_4gemm6kernel13GemmUniversalIN4cute5tupleIJiiiiEEENS1_10collective13CollectiveMmaINS1_37MainloopSm90TmaGmmaWarpSpecializedFP8ILi9ENS5_IJNS4_1CILi2EEESB_NSA_ILi1EEEEEENS1_32KernelTmaWarpSpecializedPingpongEEENS5_IJNSA_ILi64EEENSA_ILi128EEESH_EEENS_12float_e4m3_tENS5_IJlSC_lEEESJ_SK_NS4_8TiledMMAINS4_8MMA_AtomIJNS4_4SM904GMMA31MMA_64x128x32_F32E4M3E4M3_SS_TNILNSO_7ScaleInE1ELSQ_1EEEEEENS4_6LayoutINS5_IJSC_SC_SC_EEENS5_IJNSA_ILi0EEESV_SV_EEEEENS5_IJNS4_10UnderscoreESY_SY_EEEEENS4_23SM90_TMA_LOAD_MULTICASTENS4_14ComposedLayoutINS4_7SwizzleILi3ELi4ELi3EEENS4_18smem_ptr_flag_bitsILi8EEENST_INS5_IJNSA_ILi8EEESH_EEENS5_IJSH_SC_EEEEEEEvNS4_8identityES11_S1B_vS1C_EENS_8epilogue10collective6detail29Sm90TmaWarpSpecializedAdapterINS1F_15DefaultEpilogueISJ_SK_SK_NS1E_6thread17LinearCombinationISJ_Li1EffLNS1J_9ScaleType4KindE0ELNS_15FloatRoundStyleE2ESJ_EENS1_15EpilogueDefaultEEEEEvvEEEEvNT_6ParamsE,"",@"SHT_CUDA_INFO"
	.sectionflags	@""
	.align	4


	//----- nvinfo : EIATTR_CUDA_API_VERSION
	.align		4
        /*0000*/ 	.byte	0x04, 0x37
        /*0002*/ 	.short	(.L_18 - .L_17)
.L_17:
        /*0004*/ 	.word	0x00000082


	//----- nvinfo : EIATTR_KPARAM_INFO
	.align		4
.L_18:
        /*0008*/ 	.byte	0x04, 0x17
        /*000a*/ 	.short	(.L_20 - .L_19)
.L_19:
        /*000c*/ 	.word	0x00000000
        /*0010*/ 	.short	0x0000
        /*0012*/ 	.short	0x0070
        /*0014*/ 	.byte	0x00, 0xf0, 0x01, 0x10


	//----- nvinfo : EIATTR_SPARSE_MMA_MASK
	.align		4
.L_20:
        /*0018*/ 	.byte	0x03, 0x50
        /*001a*/ 	.short	0x0000


	//----- nvinfo : EIATTR_MAXREG_COUNT
	.align		4
        /*001c*/ 	.byte	0x03, 0x1b
        /*001e*/ 	.short	0x00a8


	//----- nvinfo : EIATTR_NUM_BARRIERS
	.align		4
        /*0020*/ 	.byte	0x02, 0x4c
        /*0022*/ 	.byte	0x01
	.zero		1


	//----- nvinfo : EIATTR_MERCURY_ISA_VERSION
	.align		4
        /*0024*/ 	.byte	0x03, 0x5f
        /*0026*/ 	.short	0x0101


	//----- nvinfo : EIATTR_INT_WARP_WIDE_INSTR_OFFSETS
	.align		4
        /*0028*/ 	.byte	0x04, 0x31
        /*002a*/ 	.short	(.L_22 - .L_21)


	//   ....[0]....
.L_21:
        /*002c*/ 	.word	0x00000580


	//   ....[1]....
        /*0030*/ 	.word	0x000005c0


	//   ....[2]....
        /*0034*/ 	.word	0x00000600


	//   ....[3]....
        /*0038*/ 	.word	0x000006a0


	//   ....[4]....
        /*003c*/ 	.word	0x000006c0


	//   ....[5]....
        /*0040*/ 	.word	0x00000720


	//   ....[6]....
        /*0044*/ 	.word	0x00000810


	//   ....[7]....
        /*0048*/ 	.word	0x00000860


	//   ....[8]....
        /*004c*/ 	.word	0x00003360


	//----- nvinfo : EIATTR_COOP_GROUP_MASK_REGIDS
	.align		4
.L_22:
        /*0050*/ 	.byte	0x04, 0x29
        /*0052*/ 	.short	(.L_24 - .L_23)


	//   ....[0]....
.L_23:
        /*0054*/ 	.word	0xffffffff


	//   ....[1]....
        /*0058*/ 	.word	0xffffffff


	//   ....[2]....
        /*005c*/ 	.word	0xffffffff


	//   ....[3]....
        /*0060*/ 	.word	0xffffffff


	//   ....[4]....
        /*0064*/ 	.word	0xffffffff


	//   ....[5]....
        /*0068*/ 	.word	0xffffffff


	//   ....[6]....
        /*006c*/ 	.word	0xffffffff


	//----- nvinfo : EIATTR_COOP_GROUP_INSTR_OFFSETS
	.align		4
.L_24:
        /*0070*/ 	.byte	0x04, 0x28
        /*0072*/ 	.short	(.L_26 - .L_25)


	//   ....[0]....
.L_25:
        /*0074*/ 	.word	0x00000060


	//   ....[1]....
        /*0078*/ 	.word	0x00000070


	//   ....[2]....
        /*007c*/ 	.word	0x00000130


	//   ....[3]....
        /*0080*/ 	.word	0x00000390


	//   ....[4]....
        /*0084*/ 	.word	0x000003d0


	//   ....[5]....
        /*0088*/ 	.word	0x00000450


	//   ....[6]....
        /*008c*/ 	.word	0x00000a20


	//----- nvinfo : EIATTR_REG_RECONFIG
	.align		4
.L_26:
        /*0090*/ 	.byte	0x01, 0x54
	.zero		2


	//----- nvinfo : EIATTR_MBARRIER_INSTR_OFFSETS
	.align		4
        /*0094*/ 	.byte	0x04, 0x39
        /*0096*/ 	.short	(.L_28 - .L_27)


	//   ....[0]....
.L_27:
        /*0098*/ 	.word	0x00000250
        /*009c*/ 	.word	0x000000ff
        /*00a0*/ 	.word	0x00000000
        /*00a4*/ 	.short	0x0100
        /*00a6*/ 	.byte	0x08
	.zero		1


	//   ....[1]....
        /*00a8*/ 	.word	0x00000260
        /*00ac*/ 	.word	0x000000ff
        /*00b0*/ 	.word	0x00000048
        /*00b4*/ 	.short	0x0100
        /*00b6*/ 	.byte	0x08
	.zero		1


	//   ....[2]....
        /*00b8*/ 	.word	0x00000270
        /*00bc*/ 	.word	0x000000ff
        /*00c0*/ 	.word	0x00000008
        /*00c4*/ 	.short	0x0100
        /*00c6*/ 	.byte	0x08
	.zero		1


	//   ....[3]....
        /*00c8*/ 	.word	0x00000280
        /*00cc*/ 	.word	0x000000ff
        /*00d0*/ 	.word	0x00000050
        /*00d4*/ 	.short	0x0100
        /*00d6*/ 	.byte	0x08
	.zero		1


	//   ....[4]....
        /*00d8*/ 	.word	0x00000290
        /*00dc*/ 	.word	0x000000ff
        /*00e0*/ 	.word	0x00000010
        /*00e4*/ 	.short	0x0100
        /*00e6*/ 	.byte	0x08
	.zero		1


	//   ....[5]....
        /*00e8*/ 	.word	0x000002a0
        /*00ec*/ 	.word	0x000000ff
        /*00f0*/ 	.word	0x00000058
        /*00f4*/ 	.short	0x0100
        /*00f6*/ 	.byte	0x08
	.zero		1


	//   ....[6]....
        /*00f8*/ 	.word	0x000002b0
        /*00fc*/ 	.word	0x000000ff
        /*0100*/ 	.word	0x00000018
        /*0104*/ 	.short	0x0100
        /*0106*/ 	.byte	0x08
	.zero		1


	//   ....[7]....
        /*0108*/ 	.word	0x000002c0
        /*010c*/ 	.word	0x000000ff
        /*0110*/ 	.word	0x00000060
        /*0114*/ 	.short	0x0100
        /*0116*/ 	.byte	0x08
	.zero		1


	//   ....[8]....
        /*0118*/ 	.word	0x000002d0
        /*011c*/ 	.word	0x000000ff
        /*0120*/ 	.word	0x00000020
        /*0124*/ 	.short	0x0100
        /*0126*/ 	.byte	0x08
	.zero		1


	//   ....[9]....
        /*0128*/ 	.word	0x000002e0
        /*012c*/ 	.word	0x000000ff
        /*0130*/ 	.word	0x00000068
        /*0134*/ 	.short	0x0100
        /*0136*/ 	.byte	0x08
	.zero		1


	//   ....[10]....
        /*0138*/ 	.word	0x000002f0
        /*013c*/ 	.word	0x000000ff
        /*0140*/ 	.word	0x00000028
        /*0144*/ 	.short	0x0100
        /*0146*/ 	.byte	0x08
	.zero		1


	//   ....[11]....
        /*0148*/ 	.word	0x00000300
        /*014c*/ 	.word	0x000000ff
        /*0150*/ 	.word	0x00000070
        /*0154*/ 	.short	0x0100
        /*0156*/ 	.byte	0x08
	.zero		1


	//   ....[12]....
        /*0158*/ 	.word	0x00000310
        /*015c*/ 	.word	0x000000ff
        /*0160*/ 	.word	0x00000030
        /*0164*/ 	.short	0x0100
        /*0166*/ 	.byte	0x08
	.zero		1


	//   ....[13]....
        /*0168*/ 	.word	0x00000320
        /*016c*/ 	.word	0x000000ff
        /*0170*/ 	.word	0x00000078
        /*0174*/ 	.short	0x0100
        /*0176*/ 	.byte	0x08
	.zero		1


	//   ....[14]....
        /*0178*/ 	.word	0x00000330
        /*017c*/ 	.word	0x000000ff
        /*0180*/ 	.word	0x00000038
        /*0184*/ 	.short	0x0100
        /*0186*/ 	.byte	0x08
	.zero		1


	//   ....[15]....
        /*0188*/ 	.word	0x00000340
        /*018c*/ 	.word	0x000000ff
        /*0190*/ 	.word	0x00000080
        /*0194*/ 	.short	0x0100
        /*0196*/ 	.byte	0x08
	.zero		1


	//   ....[16]....
        /*0198*/ 	.word	0x00000350
        /*019c*/ 	.word	0x000000ff
        /*01a0*/ 	.word	0x00000040
        /*01a4*/ 	.short	0x0100
        /*01a6*/ 	.byte	0x08
	.zero		1


	//   ....[17]....
        /*01a8*/ 	.word	0x00000360
        /*01ac*/ 	.word	0x000000ff
        /*01b0*/ 	.word	0x00000088
        /*01b4*/ 	.short	0x0100
        /*01b6*/ 	.byte	0x08
	.zero		1


	//   ....[18]....
        /*01b8*/ 	.word	0x00000890
        /*01bc*/ 	.word	0x000000ff
        /*01c0*/ 	.word	0x000000c0
        /*01c4*/ 	.short	0x0100
        /*01c6*/ 	.byte	0x08
	.zero		1


	//   ....[19]....
        /*01c8*/ 	.word	0x00000930
        /*01cc*/ 	.word	0x000000ff
        /*01d0*/ 	.word	0x000000c8
        /*01d4*/ 	.short	0x0100
        /*01d6*/ 	.byte	0x08
	.zero		1


	//   ....[20]....
        /*01d8*/ 	.word	0x000009a0
        /*01dc*/ 	.word	0x000000ff
        /*01e0*/ 	.word	0x000000a0
        /*01e4*/ 	.short	0x0100
        /*01e6*/ 	.byte	0x09
	.zero		1


	//   ....[21]....
        /*01e8*/ 	.word	0x000009b0
        /*01ec*/ 	.word	0x000000ff
        /*01f0*/ 	.word	0x000000a8
        /*01f4*/ 	.short	0x0100
        /*01f6*/ 	.byte	0x09
	.zero		1


	//   ....[22]....
        /*01f8*/ 	.word	0x000009c0
        /*01fc*/ 	.word	0x000000ff
        /*0200*/ 	.word	0x000000b0
        /*0204*/ 	.short	0x0100
        /*0206*/ 	.byte	0x09
	.zero		1


	//   ....[23]....
        /*0208*/ 	.word	0x000009d0
        /*020c*/ 	.word	0x000000ff
        /*0210*/ 	.word	0x000000b8
        /*0214*/ 	.short	0x0100
        /*0216*/ 	.byte	0x09
	.zero		1


	//   ....[24]....
        /*0218*/ 	.word	0x00001730
        /*021c*/ 	.word	0x000000ff
        /*0220*/ 	.word	0xfffffff8
        /*0224*/ 	.short	0x010a
        /*0226*/ 	.byte	0x0b
	.zero		1


	//   ....[25]....
        /*0228*/ 	.word	0x00001c10
        /*022c*/ 	.word	0x000000ff
        /*0230*/ 	.word	0x00000000
        /*0234*/ 	.short	0x010a
        /*0236*/ 	.byte	0x06
	.zero		1


	//   ....[26]....
        /*0238*/ 	.word	0x00001c50
        /*023c*/ 	.word	0x000000ff
        /*0240*/ 	.word	0x00000000
        /*0244*/ 	.short	0x010a
        /*0246*/ 	.byte	0x06
	.zero		1


	//   ....[27]....
        /*0248*/ 	.word	0x00002610
        /*024c*/ 	.word	0x000000ff
        /*0250*/ 	.word	0x00000000
        /*0254*/ 	.short	0x010a
        /*0256*/ 	.byte	0x10
	.zero		1


	//   ....[28]....
        /*0258*/ 	.word	0x00002650
        /*025c*/ 	.word	0x000000ff
        /*0260*/ 	.word	0x00000000
        /*0264*/ 	.short	0x010a
        /*0266*/ 	.byte	0x10
	.zero		1


	//   ....[29]....
        /*0268*/ 	.word	0x00002d70
        /*026c*/ 	.word	0x00000015
        /*0270*/ 	.word	0x00000000
        /*0274*/ 	.short	0x0101
        /*0276*/ 	.byte	0x3f
	.zero		1


	//   ....[30]....
        /*0278*/ 	.word	0x000032f0
        /*027c*/ 	.word	0x00000013
        /*0280*/ 	.word	0x00000000
        /*0284*/ 	.short	0x0101
        /*0286*/ 	.byte	0x16
	.zero		1


	//   ....[31]....
        /*0288*/ 	.word	0x00003400
        /*028c*/ 	.word	0x00000013
        /*0290*/ 	.word	0x00000000
        /*0294*/ 	.short	0x0101
        /*0296*/ 	.byte	0x3f
	.zero		1


	//   ....[32]....
        /*0298*/ 	.word	0x000034c0
        /*029c*/ 	.word	0x000000ff
        /*02a0*/ 	.word	0x00000008
        /*02a4*/ 	.short	0x010a
        /*02a6*/ 	.byte	0x0b
	.zero		1


	//   ....[33]....
        /*02a8*/ 	.word	0x00007d60
        /*02ac*/ 	.word	0x00000004
        /*02b0*/ 	.word	0x00000000
        /*02b4*/ 	.short	0x0101
        /*02b6*/ 	.byte	0x16
	.zero		1


	//   ....[34]....
        /*02b8*/ 	.word	0x00008760
        /*02bc*/ 	.word	0x00000013
        /*02c0*/ 	.word	0x00000048
        /*02c4*/ 	.short	0x010a
        /*02c6*/ 	.byte	0x3f
	.zero		1


	//   ....[35]....
        /*02c8*/ 	.word	0x00008b10
        /*02cc*/ 	.word	0x0000000a
        /*02d0*/ 	.word	0x000000c8
        /*02d4*/ 	.short	0x0101
        /*02d6*/ 	.byte	0x3f
	.zero		1


	//   ....[36]....
        /*02d8*/ 	.word	0x00009270
        /*02dc*/ 	.word	0x00000005
        /*02e0*/ 	.word	0x00000000
        /*02e4*/ 	.short	0x010a
        /*02e6*/ 	.byte	0x3f
	.zero		1


	//   ....[37]....
        /*02e8*/ 	.word	0x000092f0
        /*02ec*/ 	.word	0x00000007
        /*02f0*/ 	.word	0x00000000
        /*02f4*/ 	.short	0x010a
        /*02f6*/ 	.byte	0x3f
	.zero		1


	//   ....[38]....
        /*02f8*/ 	.word	0x00009380
        /*02fc*/ 	.word	0x00000006
        /*0300*/ 	.word	0x00000000
        /*0304*/ 	.short	0x010a
        /*0306*/ 	.byte	0x3f
	.zero		1


	//   ....[39]....
        /*0308*/ 	.word	0x00009410
        /*030c*/ 	.word	0x00000009
        /*0310*/ 	.word	0x00000000
        /*0314*/ 	.short	0x010a
        /*0316*/ 	.byte	0x3f
	.zero		1


	//   ....[40]....
        /*0318*/ 	.word	0x000094a0
        /*031c*/ 	.word	0x00000006
        /*0320*/ 	.word	0x00000000
        /*0324*/ 	.short	0x010a
        /*0326*/ 	.byte	0x3f
	.zero		1


	//   ....[41]....
        /*0328*/ 	.word	0x00009530
        /*032c*/ 	.word	0x00000009
        /*0330*/ 	.word	0x00000000
        /*0334*/ 	.short	0x010a
        /*0336*/ 	.byte	0x3f
	.zero		1


	//   ....[42]....
        /*0338*/ 	.word	0x000095c0
        /*033c*/ 	.word	0x00000008
        /*0340*/ 	.word	0x00000000
        /*0344*/ 	.short	0x010a
        /*0346*/ 	.byte	0x3f
	.zero		1


	//   ....[43]....
        /*0348*/ 	.word	0x00009650
        /*034c*/ 	.word	0x0000000b
        /*0350*/ 	.word	0x00000000
        /*0354*/ 	.short	0x010a
        /*0356*/ 	.byte	0x3f
	.zero		1


	//   ....[44]....
        /*0358*/ 	.word	0x000096e0
        /*035c*/ 	.word	0x00000003
        /*0360*/ 	.word	0x00000000
        /*0364*/ 	.short	0x010a
        /*0366*/ 	.byte	0x3f
	.zero		1


	//   ....[45]....
        /*0368*/ 	.word	0x00009750
        /*036c*/ 	.word	0x00000013
        /*0370*/ 	.word	0xfffffff8
        /*0374*/ 	.short	0x010a
        /*0376*/ 	.byte	0x3f
	.zero		1


	//   ....[46]....
        /*0378*/ 	.word	0x000097b0
        /*037c*/ 	.word	0x00000013
        /*0380*/ 	.word	0x00000000
        /*0384*/ 	.short	0x010a
        /*0386*/ 	.byte	0x3f
	.zero		1


	//   ....[47]....
        /*0388*/ 	.word	0x00009810
        /*038c*/ 	.word	0x00000015
        /*0390*/ 	.word	0x00000000
        /*0394*/ 	.short	0x010a
        /*0396*/ 	.byte	0x3f
	.zero		1


	//   ....[48]....
        /*0398*/ 	.word	0x00009870
        /*039c*/ 	.word	0x00000013
        /*03a0*/ 	.word	0x00000008
        /*03a4*/ 	.short	0x010a
        /*03a6*/ 	.byte	0x3f
	.zero		1


	//   ....[49]....
        /*03a8*/ 	.word	0x00009940
        /*03ac*/ 	.word	0x00000013
        /*03b0*/ 	.word	0x00000048
        /*03b4*/ 	.short	0x010a
        /*03b6*/ 	.byte	0x3f
	.zero		1


	//   ....[50]....
        /*03b8*/ 	.word	0x00009a20
        /*03bc*/ 	.word	0x00000005
        /*03c0*/ 	.word	0x00000000
        /*03c4*/ 	.short	0x010a
        /*03c6*/ 	.byte	0x3f
	.zero		1


	//   ....[51]....
        /*03c8*/ 	.word	0x00009a70
        /*03cc*/ 	.word	0x00000007
        /*03d0*/ 	.word	0x00000000
        /*03d4*/ 	.short	0x010a
        /*03d6*/ 	.byte	0x3f
	.zero		1


	//   ....[52]....
        /*03d8*/ 	.word	0x00009ac0
        /*03dc*/ 	.word	0x00000006
        /*03e0*/ 	.word	0x00000000
        /*03e4*/ 	.short	0x010a
        /*03e6*/ 	.byte	0x3f
	.zero		1


	//   ....[53]....
        /*03e8*/ 	.word	0x00009b10
        /*03ec*/ 	.word	0x00000009
        /*03f0*/ 	.word	0x00000000
        /*03f4*/ 	.short	0x010a
        /*03f6*/ 	.byte	0x3f
	.zero		1


	//   ....[54]....
        /*03f8*/ 	.word	0x00009b60
        /*03fc*/ 	.word	0x00000006
        /*0400*/ 	.word	0x00000000
        /*0404*/ 	.short	0x010a
        /*0406*/ 	.byte	0x3f
	.zero		1


	//   ....[55]....
        /*0408*/ 	.word	0x00009bb0
        /*040c*/ 	.word	0x00000009
        /*0410*/ 	.word	0x00000000
        /*0414*/ 	.short	0x010a
        /*0416*/ 	.byte	0x3f
	.zero		1


	//   ....[56]....
        /*0418*/ 	.word	0x00009c00
        /*041c*/ 	.word	0x00000008
        /*0420*/ 	.word	0x00000000
        /*0424*/ 	.short	0x010a
        /*0426*/ 	.byte	0x3f
	.zero		1


	//   ....[57]....
        /*0428*/ 	.word	0x00009c50
        /*042c*/ 	.word	0x0000000b
        /*0430*/ 	.word	0x00000000
        /*0434*/ 	.short	0x010a
        /*0436*/ 	.byte	0x3f
	.zero		1


	//----- nvinfo : EIATTR_NUM_MBARRIERS
	.align		4
.L_28:
        /*0438*/ 	.byte	0x03, 0x38
        /*043a*/ 	.short	0x0018


	//----- nvinfo : EIATTR_EXIT_INSTR_OFFSETS
	.align		4
        /*043c*/ 	.byte	0x04, 0x1c
        /*043e*/ 	.short	(.L_30 - .L_29)


	//   ....[0]....
.L_29:
        /*0440*/ 	.word	0x00001470


	//   ....[1]....
        /*0444*/ 	.word	0x000014d0


	//   ....[2]....
        /*0448*/ 	.word	0x00008370


	//   ....[3]....
        /*044c*/ 	.word	0x000083a0


	//   ....[4]....
        /*0450*/ 	.word	0x00009730


	//----- nvinfo : EIATTR_MAX_THREADS
	.align		4
.L_30:
        /*0454*/ 	.byte	0x04, 0x05
        /*0456*/ 	.short	(.L_32 - .L_31)
.L_31:
        /*0458*/ 	.word	0x00000180
        /*045c*/ 	.word	0x00000001
        /*0460*/ 	.word	0x00000001


	//----- nvinfo : EIATTR_CRS_STACK_SIZE
	.align		4
.L_32:
        /*0464*/ 	.byte	0x04, 0x1e
        /*0466*/ 	.short	(.L_34 - .L_33)
.L_33:
        /*0468*/ 	.word	0x00000000


	//----- nvinfo : EIATTR_CBANK_PARAM_SIZE
	.align		4
.L_34:
        /*046c*/ 	.byte	0x03, 0x19
        /*046e*/ 	.short	0x0470


	//----- nvinfo : EIATTR_PARAM_CBANK
	.align		4
        /*0470*/ 	.byte	0x04, 0x0a
        /*0472*/ 	.short	(.L_36 - .L_35)
	.align		4
.L_35:
        /*0474*/ 	.word	index@(.nv.constant0._ZN7cutlass13device_kernelINS_4gemm6kernel13GemmUniversalIN4cute5tupleIJiiiiEEENS1_10collective13CollectiveMmaINS1_37MainloopSm90TmaGmmaWarpSpecializedFP8ILi9ENS5_IJNS4_1CILi2EEESB_NSA_ILi1EEEEEENS1_32KernelTmaWarpSpecializedPingpongEEENS5_IJNSA_ILi64EEENSA_ILi128EEESH_EEENS_12float_e4m3_tENS5_IJlSC_lEEESJ_SK_NS4_8TiledMMAINS4_8MMA_AtomIJNS4_4SM904GMMA31MMA_64x128x32_F32E4M3E4M3_SS_TNILNSO_7ScaleInE1ELSQ_1EEEEEENS4_6LayoutINS5_IJSC_SC_SC_EEENS5_IJNSA_ILi0EEESV_SV_EEEEENS5_IJNS4_10UnderscoreESY_SY_EEEEENS4_23SM90_TMA_LOAD_MULTICASTENS4_14ComposedLayoutINS4_7SwizzleILi3ELi4ELi3EEENS4_18smem_ptr_flag_bitsILi8EEENST_INS5_IJNSA_ILi8EEESH_EEENS5_IJSH_SC_EEEEEEEvNS4_8identityES11_S1B_vS1C_EENS_8epilogue10collective6detail29Sm90TmaWarpSpecializedAdapterINS1F_15DefaultEpilogueISJ_SK_SK_NS1E_6thread17LinearCombinationISJ_Li1EffLNS1J_9ScaleType4KindE0ELNS_15FloatRoundStyleE2ESJ_EENS1_15EpilogueDefaultEEEEEvvEEEEvNT_6ParamsE)
        /*0478*/ 	.short	0x0210
        /*047a*/ 	.short	0x0470


	//----- nvinfo : EIATTR_SW_WAR
	.align		4
.L_36:
        /*047c*/ 	.byte	0x04, 0x36
        /*047e*/ 	.short	(.L_38 - .L_37)
.L_37:
        /*0480*/ 	.word	0x00000008
.L_38:


//--------------------- .nv.callgraph             --------------------------
	.section	.nv.callgraph,"",@"SHT_CUDA_CALLGRAPH"
	.align	4
	.sectionentsize	8
	.align		4
        /*0000*/ 	.word	0x00000000
	.align		4
        /*0004*/ 	.word	0xffffffff
	.align		4
        /*0008*/ 	.word	0x00000000
	.align		4
        /*000c*/ 	.word	0xfffffffe
	.align		4
        /*0010*/ 	.word	0x00000000
	.align		4
        /*0014*/ 	.word	0xfffffffd
	.align		4
        /*0018*/ 	.word	0x00000000
	.align		4
        /*001c*/ 	.word	0xfffffffc


//--------------------- .nv.constant4             --------------------------
	.section	.nv.constant4,"a",@progbits
	.align	8
	.align		8
.nv.constant4:
        /*0000*/ 	.dword	_ZN39_INTERNAL_fddba426_4_k_cu_66f3b12f_33204cuda3std3__45__cpo5beginE
	.align		8
        /*0008*/ 	.dword	_ZN39_INTERNAL_fddba426_4_k_cu_66f3b12f_33204cuda3std3__45__cpo3endE
	.align		8
        /*0010*/ 	.dword	_ZN39_INTERNAL_fddba426_4_k_cu_66f3b12f_33204cuda3std3__45__cpo6cbeginE
	.align		8
        /*0018*/ 	.dword	_ZN39_INTERNAL_fddba426_4_k_cu_66f3b12f_33204cuda3std3__45__cpo4cendE
	.align		8
        /*0020*/ 	.dword	_ZN39_INTERNAL_fddba426_4_k_cu_66f3b12f_33204cuda3std3__441_GLOBAL__N__fddba426_4_k_cu_66f3b12f_33206ignoreE
	.align		8
        /*0028*/ 	.dword	_ZN39_INTERNAL_fddba426_4_k_cu_66f3b12f_33204cuda3std3__419piecewise_constructE
	.align		8
        /*0030*/ 	.dword	_ZN39_INTERNAL_fddba426_4_k_cu_66f3b12f_33204cuda3std3__48in_placeE
	.align		8
        /*0038*/ 	.dword	_ZN39_INTERNAL_fddba426_4_k_cu_66f3b12f_33204cuda3std6ranges3__45__cpo4swapE
	.align		8
        /*0040*/ 	.dword	_ZN39_INTERNAL_fddba426_4_k_cu_66f3b12f_33204cuda3std6ranges3__45__cpo9iter_moveE
	.align		8
        /*0048*/ 	.dword	_ZN39_INTERNAL_fddba426_4_k_cu_66f3b12f_33204cute7productE
	.align		8
        /*0050*/ 	.dword	_ZN39_INTERNAL_fddba426_4_k_cu_66f3b12f_33204cute1_E


//--------------------- .text._ZN7cutlass13device_kernelINS_4gemm6kernel13GemmUniversalIN4cute5tupleIJiiiiEEENS1_10collective13CollectiveMmaINS1_37MainloopSm90TmaGmmaWarpSpecializedFP8ILi9ENS5_IJNS4_1CILi2EEESB_NSA_ILi1EEEEEENS1_32KernelTmaWarpSpecializedPingpongEEENS5_IJNSA_ILi64EEENSA_ILi128EEESH_EEENS_12float_e4m3_tENS5_IJlSC_lEEESJ_SK_NS4_8TiledMMAINS4_8MMA_AtomIJNS4_4SM904GMMA31MMA_64x128x32_F32E4M3E4M3_SS_TNILNSO_7ScaleInE1ELSQ_1EEEEEENS4_6LayoutINS5_IJSC_SC_SC_EEENS5_IJNSA_ILi0EEESV_SV_EEEEENS5_IJNS4_10UnderscoreESY_SY_EEEEENS4_23SM90_TMA_LOAD_MULTICASTENS4_14ComposedLayoutINS4_7SwizzleILi3ELi4ELi3EEENS4_18smem_ptr_flag_bitsILi8EEENST_INS5_IJNSA_ILi8EEESH_EEENS5_IJSH_SC_EEEEEEEvNS4_8identityES11_S1B_vS1C_EENS_8epilogue10collective6detail29Sm90TmaWarpSpecializedAdapterINS1F_15DefaultEpilogueISJ_SK_SK_NS1E_6thread17LinearCombinationISJ_Li1EffLNS1J_9ScaleType4KindE0ELNS_15FloatRoundStyleE2ESJ_EENS1_15EpilogueDefaultEEEEEvvEEEEvNT_6ParamsE --------------------------
	.section	.text._ZN7cutlass13device_kernelINS_4gemm6kernel13GemmUniversalIN4cute5tupleIJiiiiEEENS1_10collective13CollectiveMmaINS1_37MainloopSm90TmaGmmaWarpSpecializedFP8ILi9ENS5_IJNS4_1CILi2EEESB_NSA_ILi1EEEEEENS1_32KernelTmaWarpSpecializedPingpongEEENS5_IJNSA_ILi64EEENSA_ILi128EEESH_EEENS_12float_e4m3_tENS5_IJlSC_lEEESJ_SK_NS4_8TiledMMAINS4_8MMA_AtomIJNS4_4SM904GMMA31MMA_64x128x32_F32E4M3E4M3_SS_TNILNSO_7ScaleInE1ELSQ_1EEEEEENS4_6LayoutINS5_IJSC_SC_SC_EEENS5_IJNSA_ILi0EEESV_SV_EEEEENS5_IJNS4_10UnderscoreESY_SY_EEEEENS4_23SM90_TMA_LOAD_MULTICASTENS4_14ComposedLayoutINS4_7SwizzleILi3ELi4ELi3EEENS4_18smem_ptr_flag_bitsILi8EEENST_INS5_IJNSA_ILi8EEESH_EEENS5_IJSH_SC_EEEEEEEvNS4_8identityES11_S1B_vS1C_EENS_8epilogue10collective6detail29Sm90TmaWarpSpecializedAdapterINS1F_15DefaultEpilogueISJ_SK_SK_NS1E_6thread17LinearCombinationISJ_Li1EffLNS1J_9ScaleType4KindE0ELNS_15FloatRoundStyleE2ESJ_EENS1_15EpilogueDefaultEEEEEvvEEEEvNT_6ParamsE,"ax",@progbits
	.align	128
.text._ZN7cutlass13device_kernelINS_4gemm6kernel13GemmUniversalIN4cute5tupleIJiiiiEEENS1_10collective13CollectiveMmaINS1_37MainloopSm90TmaGmmaWarpSpecializedFP8ILi9ENS5_IJNS4_1CILi2EEESB_NSA_ILi1EEEEEENS1_32KernelTmaWarpSpecializedPingpongEEENS5_IJNSA_ILi64EEENSA_ILi128EEESH_EEENS_12float_e4m3_tENS5_IJlSC_lEEESJ_SK_NS4_8TiledMMAINS4_8MMA_AtomIJNS4_4SM904GMMA31MMA_64x128x32_F32E4M3E4M3_SS_TNILNSO_7ScaleInE1ELSQ_1EEEEEENS4_6LayoutINS5_IJSC_SC_SC_EEENS5_IJNSA_ILi0EEESV_SV_EEEEENS5_IJNS4_10UnderscoreESY_SY_EEEEENS4_23SM90_TMA_LOAD_MULTICASTENS4_14ComposedLayoutINS4_7SwizzleILi3ELi4ELi3EEENS4_18smem_ptr_flag_bitsILi8EEENST_INS5_IJNSA_ILi8EEESH_EEENS5_IJSH_SC_EEEEEEEvNS4_8identityES11_S1B_vS1C_EENS_8epilogue10collective6detail29Sm90TmaWarpSpecializedAdapterINS1F_15DefaultEpilogueISJ_SK_SK_NS1E_6thread17LinearCombinationISJ_Li1EffLNS1J_9ScaleType4KindE0ELNS_15FloatRoundStyleE2ESJ_EENS1_15EpilogueDefaultEEEEEvvEEEEvNT_6ParamsE:
        .type           _ZN7cutlass13device_kernelINS_4gemm6kernel13GemmUniversalIN4cute5tupleIJiiiiEEENS1_10collective13CollectiveMmaINS1_37MainloopSm90TmaGmmaWarpSpecializedFP8ILi9ENS5_IJNS4_1CILi2EEESB_NSA_ILi1EEEEEENS1_32KernelTmaWarpSpecializedPingpongEEENS5_IJNSA_ILi64EEENSA_ILi128EEESH_EEENS_12float_e4m3_tENS5_IJlSC_lEEESJ_SK_NS4_8TiledMMAINS4_8MMA_AtomIJNS4_4SM904GMMA31MMA_64x128x32_F32E4M3E4M3_SS_TNILNSO_7ScaleInE1ELSQ_1EEEEEENS4_6LayoutINS5_IJSC_SC_SC_EEENS5_IJNSA_ILi0EEESV_SV_EEEEENS5_IJNS4_10UnderscoreESY_SY_EEEEENS4_23SM90_TMA_LOAD_MULTICASTENS4_14ComposedLayoutINS4_7SwizzleILi3ELi4ELi3EEENS4_18smem_ptr_flag_bitsILi8EEENST_INS5_IJNSA_ILi8EEESH_EEENS5_IJSH_SC_EEEEEEEvNS4_8identityES11_S1B_vS1C_EENS_8epilogue10collective6detail29Sm90TmaWarpSpecializedAdapterINS1F_15DefaultEpilogueISJ_SK_SK_NS1E_6thread17LinearCombinationISJ_Li1EffLNS1J_9ScaleType4KindE0ELNS_15FloatRoundStyleE2ESJ_EENS1_15EpilogueDefaultEEEEEvvEEEEvNT_6ParamsE,@function
        .size           _ZN7cutlass13device_kernelINS_4gemm6kernel13GemmUniversalIN4cute5tupleIJiiiiEEENS1_10collective13CollectiveMmaINS1_37MainloopSm90TmaGmmaWarpSpecializedFP8ILi9ENS5_IJNS4_1CILi2EEESB_NSA_ILi1EEEEEENS1_32KernelTmaWarpSpecializedPingpongEEENS5_IJNSA_ILi64EEENSA_ILi128EEESH_EEENS_12float_e4m3_tENS5_IJlSC_lEEESJ_SK_NS4_8TiledMMAINS4_8MMA_AtomIJNS4_4SM904GMMA31MMA_64x128x32_F32E4M3E4M3_SS_TNILNSO_7ScaleInE1ELSQ_1EEEEEENS4_6LayoutINS5_IJSC_SC_SC_EEENS5_IJNSA_ILi0EEESV_SV_EEEEENS5_IJNS4_10UnderscoreESY_SY_EEEEENS4_23SM90_TMA_LOAD_MULTICASTENS4_14ComposedLayoutINS4_7SwizzleILi3ELi4ELi3EEENS4_18smem_ptr_flag_bitsILi8EEENST_INS5_IJNSA_ILi8EEESH_EEENS5_IJSH_SC_EEEEEEEvNS4_8identityES11_S1B_vS1C_EENS_8epilogue10collective6detail29Sm90TmaWarpSpecializedAdapterINS1F_15DefaultEpilogueISJ_SK_SK_NS1E_6thread17LinearCombinationISJ_Li1EffLNS1J_9ScaleType4KindE0ELNS_15FloatRoundStyleE2ESJ_EENS1_15EpilogueDefaultEEEEEvvEEEEvNT_6ParamsE,(.L_x_219 - _ZN7cutlass13device_kernelINS_4gemm6kernel13GemmUniversalIN4cute5tupleIJiiiiEEENS1_10collective13CollectiveMmaINS1_37MainloopSm90TmaGmmaWarpSpecializedFP8ILi9ENS5_IJNS4_1CILi2EEESB_NSA_ILi1EEEEEENS1_32KernelTmaWarpSpecializedPingpongEEENS5_IJNSA_ILi64EEENSA_ILi128EEESH_EEENS_12float_e4m3_tENS5_IJlSC_lEEESJ_SK_NS4_8TiledMMAINS4_8MMA_AtomIJNS4_4SM904GMMA31MMA_64x128x32_F32E4M3E4M3_SS_TNILNSO_7ScaleInE1ELSQ_1EEEEEENS4_6LayoutINS5_IJSC_SC_SC_EEENS5_IJNSA_ILi0EEESV_SV_EEEEENS5_IJNS4_10UnderscoreESY_SY_EEEEENS4_23SM90_TMA_LOAD_MULTICASTENS4_14ComposedLayoutINS4_7SwizzleILi3ELi4ELi3EEENS4_18smem_ptr_flag_bitsILi8EEENST_INS5_IJNSA_ILi8EEESH_EEENS5_IJSH_SC_EEEEEEEvNS4_8identityES11_S1B_vS1C_EENS_8epilogue10collective6detail29Sm90TmaWarpSpecializedAdapterINS1F_15DefaultEpilogueISJ_SK_SK_NS1E_6thread17LinearCombinationISJ_Li1EffLNS1J_9ScaleType4KindE0ELNS_15FloatRoundStyleE2ESJ_EENS1_15EpilogueDefaultEEEEEvvEEEEvNT_6ParamsE)
        .other          _ZN7cutlass13device_kernelINS_4gemm6kernel13GemmUniversalIN4cute5tupleIJiiiiEEENS1_10collective13CollectiveMmaINS1_37MainloopSm90TmaGmmaWarpSpecializedFP8ILi9ENS5_IJNS4_1CILi2EEESB_NSA_ILi1EEEEEENS1_32KernelTmaWarpSpecializedPingpongEEENS5_IJNSA_ILi64EEENSA_ILi128EEESH_EEENS_12float_e4m3_tENS5_IJlSC_lEEESJ_SK_NS4_8TiledMMAINS4_8MMA_AtomIJNS4_4SM904GMMA31MMA_64x128x32_F32E4M3E4M3_SS_TNILNSO_7ScaleInE1ELSQ_1EEEEEENS4_6LayoutINS5_IJSC_SC_SC_EEENS5_IJNSA_ILi0EEESV_SV_EEEEENS5_IJNS4_10UnderscoreESY_SY_EEEEENS4_23SM90_TMA_LOAD_MULTICASTENS4_14ComposedLayoutINS4_7SwizzleILi3ELi4ELi3EEENS4_18smem_ptr_flag_bitsILi8EEENST_INS5_IJNSA_ILi8EEESH_EEENS5_IJSH_SC_EEEEEEEvNS4_8identityES11_S1B_vS1C_EENS_8epilogue10collective6detail29Sm90TmaWarpSpecializedAdapterINS1F_15DefaultEpilogueISJ_SK_SK_NS1E_6thread17LinearCombinationISJ_Li1EffLNS1J_9ScaleType4KindE0ELNS_15FloatRoundStyleE2ESJ_EENS1_15EpilogueDefaultEEEEEvvEEEEvNT_6ParamsE,@"STO_CUDA_ENTRY STV_DEFAULT"
_ZN7cutlass13device_kernelINS_4gemm6kernel13GemmUniversalIN4cute5tupleIJiiiiEEENS1_10collective13CollectiveMmaINS1_37MainloopSm90TmaGmmaWarpSpecializedFP8ILi9ENS5_IJNS4_1CILi2EEESB_NSA_ILi1EEEEEENS1_32KernelTmaWarpSpecializedPingpongEEENS5_IJNSA_ILi64EEENSA_ILi128EEESH_EEENS_12float_e4m3_tENS5_IJlSC_lEEESJ_SK_NS4_8TiledMMAINS4_8MMA_AtomIJNS4_4SM904GMMA31MMA_64x128x32_F32E4M3E4M3_SS_TNILNSO_7ScaleInE1ELSQ_1EEEEEENS4_6LayoutINS5_IJSC_SC_SC_EEENS5_IJNSA_ILi0EEESV_SV_EEEEENS5_IJNS4_10UnderscoreESY_SY_EEEEENS4_23SM90_TMA_LOAD_MULTICASTENS4_14ComposedLayoutINS4_7SwizzleILi3ELi4ELi3EEENS4_18smem_ptr_flag_bitsILi8EEENST_INS5_IJNSA_ILi8EEESH_EEENS5_IJSH_SC_EEEEEEEvNS4_8identityES11_S1B_vS1C_EENS_8epilogue10collective6detail29Sm90TmaWarpSpecializedAdapterINS1F_15DefaultEpilogueISJ_SK_SK_NS1E_6thread17LinearCombinationISJ_Li1EffLNS1J_9ScaleType4KindE0ELNS_15FloatRoundStyleE2ESJ_EENS1_15EpilogueDefaultEEEEEvvEEEEvNT_6ParamsE:
[----:B------:R-:W-:Y:S01]  /*0000*/  LDC R1, c[0x0][0x28] ;  /* 0x00000a00ff017b82 */ /* 0x000fe20000000800 */
[----:B------:R-:W0:Y:S01]  /*0010*/  S2R R11, SR_TID.X ;  /* 0x00000000000b7919 */ /* 0x000e220000002100 */
[----:B------:R-:W-:Y:S01]  /*0020*/  ELECT P0, URZ, PT ;  /* 0x00000000003f782f */ /* 0x000fe20003800000 */
[----:B------:R-:W-:Y:S01]  /*0030*/  BSSY B0, `(.L_x_0) ;  /* 0x000000f000007945 */ /* 0x000fe20003800000 */
[--C-:B0-----:R-:W-:Y:S02]  /*0040*/  SHF.R.U32.HI R0, RZ, 0x5, R11.reuse ;  /* 0x00000005ff007819 */ /* 0x101fe4000001160b */
[----:B------:R-:W-:-:S03]  /*0050*/  SHF.R.U32.HI R5, RZ, 0x7, R11 ;  /* 0x00000007ff057819 */ /* 0x000fc6000001160b */
[----:B------:R-:W0:Y:S04]  /*0060*/  SHFL.IDX PT, R2, R0, RZ, 0x1f ;  /* 0x00001fff00027589 */ /* 0x000e2800000e0000 */
[----:B------:R1:W2:Y:S01]  /*0070*/  SHFL.IDX PT, R6, R5, RZ, 0x1f ;  /* 0x00001fff05067589 */ /* 0x0002a200000e0000 */
[----:B0-----:R-:W-:-:S13]  /*0080*/  ISETP.NE.OR P0, PT, R2, RZ, !P0 ;  /* 0x000000ff0200720c */ /* 0x001fda0004705670 */
[----:B-12---:R-:W-:Y:S05]  /*0090*/  @P0 BRA `(.L_x_1) ;  /* 0x0000000000200947 */ /* 0x006fea0003800000 */
[----:B------:R-:W-:Y:S02]  /*00a0*/  ULDC.64 UR4, c[0x0][0x198] ;  /* 0x0000660000047ab9 */ /* 0x000fe40000000a00 */
[----:B------:R-:W-:Y:S02]  /*00b0*/  UIADD3 UR6, UP0, UR4, 0xf0, URZ ;  /* 0x000000f004067890 */ /* 0x000fe4000ff1e03f */
[----:B------:R-:W-:Y:S02]  /*00c0*/  UIADD3 UR4, UP1, UR4, 0x1f0, URZ ;  /* 0x000001f004047890 */ /* 0x000fe4000ff3e03f */
[----:B------:R-:W-:Y:S02]  /*00d0*/  UIADD3.X UR7, URZ, UR5, URZ, UP0, !UPT ;  /* 0x000000053f077290 */ /* 0x000fe400087fe43f */
[----:B------:R-:W-:-:S07]  /*00e0*/  UIADD3.X UR5, URZ, UR5, URZ, UP1, !UPT ;  /* 0x000000053f057290 */ /* 0x000fce0008ffe43f */
[----:B------:R0:W-:Y:S02]  /*00f0*/  UTMACCTL.PF [UR6] ;  /* 0x00000000060079b9 */ /* 0x0001e40008040000 */
[----:B------:R0:W-:Y:S02]  /*0100*/  UTMACCTL.PF [UR4] ;  /* 0x00000000040079b9 */ /* 0x0001e40008040000 */
[----:B0-----:R-:W-:Y:S01]  /*0110*/  NOP ;  /* 0x0000000000007918 */ /* 0x001fe20000000000 */
.L_x_1:
[----:B------:R-:W-:Y:S05]  /*0120*/  BSYNC B0 ;  /* 0x0000000000007941 */ /* 0x000fea0003800000 */
.L_x_0:
[----:B------:R-:W0:Y:S02]  /*0130*/  SHFL.IDX PT, R7, R0, RZ, 0x1f ;  /* 0x00001fff00077589 */ /* 0x000e2400000e0000 */
[----:B0-----:R-:W-:-:S13]  /*0140*/  ISETP.NE.AND P0, PT, R7, RZ, PT ;  /* 0x000000ff0700720c */ /* 0x001fda0003f05270 */
[----:B------:R-:W-:Y:S05]  /*0150*/  @P0 BRA `(.L_x_2) ;  /* 0x00000000008c0947 */ /* 0x000fea0003800000 */
[----:B------:R-:W-:Y:S01]  /*0160*/  ELECT P0, URZ, PT ;  /* 0x00000000003f782f */ /* 0x000fe20003800000 */
[----:B------:R-:W-:-:S12]  /*0170*/  BSSY B0, `(.L_x_2) ;  /* 0x0000021000007945 */ /* 0x000fd80003800000 */
[----:B------:R-:W-:Y:S05]  /*0180*/  @!P0 BRA `(.L_x_3) ;  /* 0x00000000007c8947 */ /* 0x000fea0003800000 */
[----:B------:R-:W0:Y:S01]  /*0190*/  S2UR UR8, SR_CgaCtaId ;  /* 0x00000000000879c3 */ /* 0x000e220000008800 */
[----:B------:R-:W-:Y:S01]  /*01a0*/  UMOV UR4, 0x400 ;  /* 0x0000040000047882 */ /* 0x000fe20000000000 */
[----:B------:R-:W-:Y:S01]  /*01b0*/  UMOV UR5, 0x1 ;  /* 0x0000000100057882 */ /* 0x000fe20000000000 */
[----:B------:R-:W-:Y:S02]  /*01c0*/  UMOV UR6, 0x3 ;  /* 0x0000000300067882 */ /* 0x000fe40000000000 */
[----:B------:R-:W-:-:S04]  /*01d0*/  UIADD3 UR6, -UR6, 0x100000, URZ ;  /* 0x0010000006067890 */ /* 0x000fc8000fffe13f */
[----:B------:R-:W-:Y:S02]  /*01e0*/  USHF.L.U32 UR7, UR6, 0xb, URZ ;  /* 0x0000000b06077899 */ /* 0x000fe4000800063f */
[----:B------:R-:W-:Y:S02]  /*01f0*/  USHF.L.U32 UR6, UR6, 0x1, URZ ;  /* 0x0000000106067899 */ /* 0x000fe4000800063f */
[----:B0-----:R-:W-:Y:S02]  /*0200*/  ULEA UR8, UR8, UR4, 0x18 ;  /* 0x0000000408087291 */ /* 0x001fe4000f8ec03f */
[----:B------:R-:W-:-:S04]  /*0210*/  UIADD3 UR4, -UR5, 0x100000, URZ ;  /* 0x0010000005047890 */ /* 0x000fc8000fffe13f */
[----:B------:R-:W-:Y:S02]  /*0220*/  USHF.L.U32 UR5, UR4, 0xb, URZ ;  /* 0x0000000b04057899 */ /* 0x000fe4000800063f */
[----:B------:R-:W-:Y:S01]  /*0230*/  USHF.L.U32 UR4, UR4, 0x1, URZ ;  /* 0x0000000104047899 */ /* 0x000fe2000800063f */
[----:B------:R-:W0:Y:S11]  /*0240*/  FENCE.VIEW.ASYNC.S ;  /* 0x00000000000073c6 */ /* 0x000e360000000000 */
[----:B0-----:R0:W1:Y:S01]  /*0250*/  SYNCS.EXCH.64 URZ, [UR8], UR4 ;  /* 0x00000004083f75b2 */ /* 0x0010620008000100 */
[----:B------:R0:W2:Y:S01]  /*0260*/  SYNCS.EXCH.64 URZ, [UR8+0x48], UR6 ;  /* 0x00004806083f75b2 */ /* 0x0000a20008000100 */
[----:B------:R0:W3:Y:S01]  /*0270*/  SYNCS.EXCH.64 URZ, [UR8+0x8], UR4 ;  /* 0x00000804083f75b2 */ /* 0x0000e20008000100 */
[----:B------:R0:W4:Y:S01]  /*0280*/  SYNCS.EXCH.64 URZ, [UR8+0x50], UR6 ;  /* 0x00005006083f75b2 */ /* 0x0001220008000100 */
[----:B------:R0:W0:Y:S01]  /*0290*/  SYNCS.EXCH.64 URZ, [UR8+0x10], UR4 ;  /* 0x00001004083f75b2 */ /* 0x0000220008000100 */
        /* <DEDUP_REMOVED lines=13> */
[----:B------:R-:W-:Y:S01]  /*0370*/  NOP ;  /* 0x0000000000007918 */ /* 0x000fe20000000000 */
.L_x_3:
[----:B0-----:R-:W-:Y:S05]  /*0380*/  BSYNC B0 ;  /* 0x0000000000007941 */ /* 0x001fea0003800000 */
.L_x_2:
[----:B------:R-:W0:Y:S01]  /*0390*/  SHFL.IDX PT, R3, R0, RZ, 0x1f ;  /* 0x00001fff00037589 */ /* 0x000e2200000e0000 */
[----:B------:R-:W-:Y:S01]  /*03a0*/  SHF.R.S32.HI R4, RZ, 0x1f, R11 ;  /* 0x0000001fff047819 */ /* 0x000fe2000001140b */
[----:B------:R-:W5:Y:S01]  /*03b0*/  S2UR UR13, SR_CTAID.X ;  /* 0x00000000000d79c3 */ /* 0x000f620000002500 */
[----:B------:R-:W-:Y:S01]  /*03c0*/  ELECT P0, URZ, PT ;  /* 0x00000000003f782f */ /* 0x000fe20003800000 */
[----:B------:R1:W2:Y:S01]  /*03d0*/  SHFL.IDX PT, R8, R0, RZ, 0x1f ;  /* 0x00001fff00087589 */ /* 0x0002a200000e0000 */
[----:B------:R-:W-:Y:S02]  /*03e0*/  LEA.HI R4, R4, R11, RZ, 0x7 ;  /* 0x0000000b04047211 */ /* 0x000fe400078f38ff */
[----:B------:R-:W-:Y:S01]  /*03f0*/  ELECT P1, URZ, PT ;  /* 0x00000000003f782f */ /* 0x000fe20003820000 */
[----:B------:R-:W-:Y:S01]  /*0400*/  NOP ;  /* 0x0000000000007918 */ /* 0x000fe20000000000 */
[----:B------:R-:W3:Y:S01]  /*0410*/  S2R R16, SR_CTAID.Y ;  /* 0x0000000000107919 */ /* 0x000ee20000002600 */
[----:B------:R-:W-:Y:S01]  /*0420*/  LOP3.LUT R4, R4, 0xffffff80, RZ, 0xc0, !PT ;  /* 0xffffff8004047812 */ /* 0x000fe200078ec0ff */
[----:B------:R-:W-:Y:S01]  /*0430*/  ULDC UR4, c[0x0][0x150] ;  /* 0x0000540000047ab9 */ /* 0x000fe20000000800 */
[----:B------:R-:W4:Y:S01]  /*0440*/  LDC R12, c[0x0][0x144] ;  /* 0x00005100ff0c7b82 */ /* 0x000f220000000800 */
[----:B------:R2:W4:Y:S01]  /*0450*/  SHFL.IDX PT, R14, R5, RZ, 0x1f ;  /* 0x00001fff050e7589 */ /* 0x00052200000e0000 */
[----:B------:R-:W-:Y:S01]  /*0460*/  UMOV UR12, 0x80 ;  /* 0x00000080000c7882 */ /* 0x000fe20000000000 */
[----:B------:R-:W-:Y:S01]  /*0470*/  IMAD.IADD R10, R11, 0x1, -R4 ;  /* 0x000000010b0a7824 */ /* 0x000fe200078e0a04 */
[----:B------:R-:W-:Y:S01]  /*0480*/  NOP ;  /* 0x0000000000007918 */ /* 0x000fe20000000000 */
[C---:B------:R-:W-:Y:S01]  /*0490*/  VIADD R38, R6.reuse, 0xffffffff ;  /* 0xffffffff06267836 */ /* 0x040fe20000000000 */
[----:B------:R-:W-:-:S02]  /*04a0*/  ISETP.NE.AND P4, PT, R6, RZ, PT ;  /* 0x000000ff0600720c */ /* 0x000fc40003f85270 */
[----:B------:R-:W-:Y:S01]  /*04b0*/  SHF.R.S32.HI R19, RZ, 0x1f, R10 ;  /* 0x0000001fff137819 */ /* 0x000fe2000001140a */
[----:B------:R-:W4:Y:S01]  /*04c0*/  LDC R13, c[0x0][0x140] ;  /* 0x00005000ff0d7b82 */ /* 0x000f220000000800 */
[----:B------:R-:W-:Y:S02]  /*04d0*/  ISETP.GE.U32.AND P6, PT, R38, 0x2, PT ;  /* 0x000000022600780c */ /* 0x000fe40003fc6070 */
[----:B0-----:R-:W-:Y:S02]  /*04e0*/  ISETP.NE.OR P0, PT, R3, RZ, !P0 ;  /* 0x000000ff0300720c */ /* 0x001fe40004705670 */
[----:B------:R-:W-:Y:S02]  /*04f0*/  LEA.HI R3, R19, R10, RZ, 0x3 ;  /* 0x0000000a13037211 */ /* 0x000fe400078f18ff */
[----:B-----5:R-:W-:Y:S01]  /*0500*/  I2FP.F32.U32 R4, UR13 ;  /* 0x0000000d00047c45 */ /* 0x020fe20008201000 */
[----:B------:R-:W0:Y:S01]  /*0510*/  LDC R27, c[0x0][0x148] ;  /* 0x00005200ff1b7b82 */ /* 0x000e220000000800 */
[----:B-1----:R-:W-:-:S02]  /*0520*/  SHF.R.S32.HI R0, RZ, 0x3, R3 ;  /* 0x00000003ff007819 */ /* 0x002fc40000011403 */
[----:B--2---:R-:W-:Y:S01]  /*0530*/  ISETP.NE.OR P1, PT, R8, RZ, !P1 ;  /* 0x000000ff0800720c */ /* 0x004fe20004f25670 */
[----:B------:R-:W-:Y:S01]  /*0540*/  FMUL R9, R4, UR4 ;  /* 0x0000000404097c20 */ /* 0x000fe20008400000 */
[----:B------:R-:W-:Y:S01]  /*0550*/  SHF.R.S32.HI R3, RZ, 0x1f, R3 ;  /* 0x0000001fff037819 */ /* 0x000fe20000011403 */
[----:B------:R-:W-:Y:S01]  /*0560*/  ULDC UR4, c[0x0][0x154] ;  /* 0x0000550000047ab9 */ /* 0x000fe20000000800 */
[----:B------:R-:W-:Y:S01]  /*0570*/  SHF.R.S32.HI R8, RZ, 0x1f, R7 ;  /* 0x0000001fff087819 */ /* 0x000fe20000011407 */
[----:B------:R-:W-:Y:S01]  /*0580*/  VOTEU.ALL UP1, P0 ;  /* 0x00000000003f7886 */ /* 0x000fe20000020000 */
[----:B------:R-:W-:Y:S01]  /*0590*/  LEA.HI R4, R3, R0, RZ, 0x2 ;  /* 0x0000000003047211 */ /* 0x000fe200078f10ff */
[----:B------:R-:W1:Y:S01]  /*05a0*/  F2I.U32.TRUNC.NTZ R9, R9 ;  /* 0x0000000900097305 */ /* 0x000e62000020f000 */
[----:B------:R-:W-:Y:S01]  /*05b0*/  LEA.HI R8, R8, R7, RZ, 0x2 ;  /* 0x0000000708087211 */ /* 0x000fe200078f10ff */
[----:B------:R-:W-:Y:S01]  /*05c0*/  VOTEU.ALL UP0, P0 ;  /* 0x00000000003f7886 */ /* 0x000fe20000000000 */
[----:B------:R-:W-:Y:S01]  /*05d0*/  SHF.R.S32.HI R3, RZ, 0x1f, R2 ;  /* 0x0000001fff037819 */ /* 0x000fe20000011402 */
[----:B------:R-:W2:Y:S01]  /*05e0*/  @!UP1 S2UR UR7, SR_CgaCtaId ;  /* 0x00000000000799c3 */ /* 0x000ea20000008800 */
[----:B------:R-:W-:Y:S01]  /*05f0*/  LOP3.LUT R5, R4, 0xfffffffc, RZ, 0xc0, !PT ;  /* 0xfffffffc04057812 */ /* 0x000fe200078ec0ff */
[----:B------:R-:W-:Y:S01]  /*0600*/  VOTEU.ALL UP2, P1 ;  /* 0x00000000003f7886 */ /* 0x000fe20000840000 */
[----:B------:R-:W-:Y:S01]  /*0610*/  LOP3.LUT R8, R8, 0x3ffffffc, RZ, 0xc0, !PT ;  /* 0x3ffffffc08087812 */ /* 0x000fe200078ec0ff */
[----:B------:R-:W-:Y:S01]  /*0620*/  @!UP1 UMOV UR6, 0x400 ;  /* 0x0000040000069882 */ /* 0x000fe20000000000 */
[----:B------:R-:W-:Y:S01]  /*0630*/  LEA.HI R3, R3, R2, RZ, 0x2 ;  /* 0x0000000203037211 */ /* 0x000fe200078f10ff */
[----:B------:R-:W-:Y:S01]  /*0640*/  IMAD.IADD R5, R0, 0x1, -R5 ;  /* 0x0000000100057824 */ /* 0x000fe200078e0a05 */
[----:B------:R-:W-:Y:S01]  /*0650*/  @!UP2 UMOV UR9, 0x400 ;  /* 0x000004000009a882 */ /* 0x000fe20000000000 */
[----:B------:R-:W-:Y:S01]  /*0660*/  IMAD.IADD R8, R7, 0x1, -R8 ;  /* 0x0000000107087824 */ /* 0x000fe200078e0a08 */
[----:B------:R-:W-:Y:S01]  /*0670*/  LOP3.LUT R3, R3, 0xfffffffc, RZ, 0xc0, !PT ;  /* 0xfffffffc03037812 */ /* 0x000fe200078ec0ff */
[----:B------:R-:W5:Y:S01]  /*0680*/  @!UP2 S2UR UR10, SR_CgaCtaId ;  /* 0x00000000000aa9c3 */ /* 0x000f620000008800 */
[----:B-1----:R-:W-:Y:S01]  /*0690*/  IMAD.MOV R9, RZ, RZ, -R9 ;  /* 0x000000ffff097224 */ /* 0x002fe200078e0a09 */
[----:B------:R-:W-:Y:S01]  /*06a0*/  VOTEU.ALL UP3, P1 ;  /* 0x00000000003f7886 */ /* 0x000fe20000860000 */
[----:B------:R-:W-:Y:S01]  /*06b0*/  IMAD R5, R8, 0x4, R5 ;  /* 0x0000000408057824 */ /* 0x000fe200078e0205 */
[----:B------:R-:W-:Y:S01]  /*06c0*/  VOTEU.ALL UP4, P1 ;  /* 0x00000000003f7886 */ /* 0x000fe20000880000 */
[----:B------:R-:W-:Y:S01]  /*06d0*/  IMAD.IADD R18, R2, 0x1, -R3 ;  /* 0x0000000102127824 */ /* 0x000fe200078e0a03 */
[----:B---3--:R-:W-:Y:S01]  /*06e0*/  I2FP.F32.U32 R2, R16 ;  /* 0x0000001000027245 */ /* 0x008fe20000201000 */
[----:B----4-:R-:W-:Y:S01]  /*06f0*/  IMAD R25, R12, R9, UR13 ;  /* 0x0000000d0c197e24 */ /* 0x010fe2000f8e0209 */
[C---:B------:R-:W-:Y:S01]  /*0700*/  LEA.HI R0, R5.reuse, R5, RZ, 0x1 ;  /* 0x0000000505007211 */ /* 0x040fe200078f08ff */
[C---:B------:R-:W-:Y:S01]  /*0710*/  IMAD.SHL.U32 R12, R5.reuse, 0x4, RZ ;  /* 0x00000004050c7824 */ /* 0x040fe200078e00ff */
[----:B------:R-:W-:Y:S01]  /*0720*/  VOTEU.ALL UP5, P1 ;  /* 0x00000000003f7886 */ /* 0x000fe200008a0000 */
[----:B------:R-:W-:Y:S01]  /*0730*/  FMUL R2, R2, UR4 ;  /* 0x0000000402027c20 */ /* 0x000fe20008400000 */
[----:B------:R-:W-:Y:S01]  /*0740*/  LOP3.LUT R0, R0, 0xfffffffe, RZ, 0xc0, !PT ;  /* 0xfffffffe00007812 */ /* 0x000fe200078ec0ff */
[----:B------:R-:W-:Y:S01]  /*0750*/  UMOV UR4, 0x20 ;  /* 0x0000002000047882 */ /* 0x000fe20000000000 */
[----:B--2---:R-:W-:Y:S01]  /*0760*/  @!UP1 ULEA UR8, UR7, UR6, 0x18 ;  /* 0x0000000607089291 */ /* 0x004fe2000f8ec03f */
[----:B------:R-:W-:Y:S01]  /*0770*/  LOP3.LUT R12, R5, 0xc, R12, 0x78, !PT ;  /* 0x0000000c050c7812 */ /* 0x000fe200078e780c */
[----:B------:R-:W-:-:S04]  /*0780*/  @!UP1 UIADD3 UR4, -UR4, 0x100000, URZ ;  /* 0x0010000004049890 */ /* 0x000fc8000fffe13f */
[----:B------:R-:W-:Y:S02]  /*0790*/  @!UP1 USHF.L.U32 UR5, UR4, 0xb, URZ ;  /* 0x0000000b04059899 */ /* 0x000fe4000800063f */
[----:B------:R-:W-:Y:S01]  /*07a0*/  @!UP1 USHF.L.U32 UR4, UR4, 0x1, URZ ;  /* 0x0000000104049899 */ /* 0x000fe2000800063f */
[----:B------:R-:W-:Y:S01]  /*07b0*/  IMAD.IADD R0, R5, 0x1, -R0 ;  /* 0x0000000105007824 */ /* 0x000fe200078e0a00 */
[----:B------:R-:W1:Y:S01]  /*07c0*/  F2I.U32.TRUNC.NTZ R2, R2 ;  /* 0x0000000200027305 */ /* 0x000e62000020f000 */
[----:B------:R-:W-:-:S04]  /*07d0*/  @!UP2 UIADD3 UR6, -UR12, 0x100000, URZ ;  /* 0x001000000c06a890 */ /* 0x000fc8000fffe13f */
[----:B------:R-:W-:Y:S02]  /*07e0*/  @!UP2 USHF.L.U32 UR7, UR6, 0xb, URZ ;  /* 0x0000000b0607a899 */ /* 0x000fe4000800063f */
[----:B------:R-:W-:Y:S01]  /*07f0*/  @!UP2 USHF.L.U32 UR6, UR6, 0x1, URZ ;  /* 0x000000010606a899 */ /* 0x000fe2000800063f */
[----:B------:R-:W-:Y:S01]  /*0800*/  ISETP.EQ.U32.AND P3, PT, R13, 0x1, PT ;  /* 0x000000010d00780c */ /* 0x000fe20003f62070 */
[----:B------:R-:W-:Y:S01]  /*0810*/  VOTEU.ALL UP1, P0 ;  /* 0x00000000003f7886 */ /* 0x000fe20000020000 */
[----:B------:R-:W-:Y:S01]  /*0820*/  ISETP.NE.AND P2, PT, R0, R25, PT ;  /* 0x000000190000720c */ /* 0x000fe20003f45270 */
[----:B------:R-:W-:Y:S01]  /*0830*/  IMAD.MOV.U32 R13, RZ, RZ, 0x1 ;  /* 0x00000001ff0d7424 */ /* 0x000fe200078e00ff */
[----:B-----5:R-:W-:Y:S01]  /*0840*/  @!UP2 ULEA UR9, UR10, UR9, 0x18 ;  /* 0x000000090a09a291 */ /* 0x020fe2000f8ec03f */
[----:B------:R-:W-:Y:S01]  /*0850*/  LOP3.LUT P0, RZ, R10, 0x7, RZ, 0xc0, !PT ;  /* 0x000000070aff7812 */ /* 0x000fe2000780c0ff */
[----:B------:R-:W-:Y:S01]  /*0860*/  VOTEU.ALL UP2, P1 ;  /* 0x00000000003f7886 */ /* 0x000fe20000840000 */
[----:B------:R-:W-:Y:S01]  /*0870*/  ISETP.NE.AND P1, PT, R18, 0x3, PT ;  /* 0x000000031200780c */ /* 0x000fe20003f25270 */
[----:B------:R-:W2:Y:S02]  /*0880*/  FENCE.VIEW.ASYNC.S ;  /* 0x00000000000073c6 */ /* 0x000ea40000000000 */
[----:B--2---:R2:W3:Y:S01]  /*0890*/  @!UP0 SYNCS.EXCH.64 URZ, [UR8+0xc0], UR4 ;  /* 0x0000c004083f85b2 */ /* 0x0044e20008000100 */
[----:B------:R-:W-:-:S02]  /*08a0*/  ISETP.LT.U32.AND P0, PT, R12, 0x4, !P0 ;  /* 0x000000040c00780c */ /* 0x000fc40004701070 */
[----:B------:R-:W-:Y:S01]  /*08b0*/  ISETP.EQ.OR P1, PT, R18, RZ, !P1 ;  /* 0x000000ff1200720c */ /* 0x000fe20004f22670 */
[----:B-1----:R-:W-:Y:S01]  /*08c0*/  IMAD.MOV R24, RZ, RZ, -R2 ;  /* 0x000000ffff187224 */ /* 0x002fe200078e0a02 */
[----:B------:R-:W-:Y:S02]  /*08d0*/  R2UR UR11, R14 ;  /* 0x000000000e0b72ca */ /* 0x000fe400000e0000 */
[----:B------:R-:W-:Y:S01]  /*08e0*/  @P2 LEA.HI R0, R12, R12, RZ, 0x1 ;  /* 0x0000000c0c002211 */ /* 0x000fe200078f08ff */
[----:B0-----:R-:W-:Y:S01]  /*08f0*/  IMAD R3, R27, R24, R16 ;  /* 0x000000181b037224 */ /* 0x001fe200078e0210 */
[----:B------:R-:W-:Y:S02]  /*0900*/  ISETP.EQ.AND P1, PT, R6, RZ, P1 ;  /* 0x000000ff0600720c */ /* 0x000fe40000f22270 */
[----:B------:R-:W-:Y:S02]  /*0910*/  @P2 SHF.R.S32.HI R0, RZ, 0x1, R0 ;  /* 0x00000001ff002819 */ /* 0x000fe40000011400 */
[----:B------:R-:W-:Y:S01]  /*0920*/  SEL R7, RZ, 0x1, !P1 ;  /* 0x00000001ff077807 */ /* 0x000fe20004800000 */
[----:B------:R2:W0:Y:S01]  /*0930*/  @!UP1 SYNCS.EXCH.64 URZ, [UR8+0xc8], UR4 ;  /* 0x0000c804083f95b2 */ /* 0x0004220008000100 */
[----:B------:R-:W-:Y:S01]  /*0940*/  @P2 ISETP.NE.AND P5, PT, R0, R3, PT ;  /* 0x000000030000220c */ /* 0x000fe20003fa5270 */
[----:B------:R-:W-:Y:S01]  /*0950*/  NOP ;  /* 0x0000000000007918 */ /* 0x000fe20000000000 */
[----:B------:R-:W-:-:S02]  /*0960*/  SEL R0, RZ, 0x1, !P0 ;  /* 0x00000001ff007807 */ /* 0x000fc40004000000 */
[----:B------:R-:W-:Y:S02]  /*0970*/  @P2 SEL R13, RZ, 0x1, P5 ;  /* 0x00000001ff0d2807 */ /* 0x000fe40002800000 */
[----:B------:R-:W-:Y:S02]  /*0980*/  SEL R7, R7, 0x2, P6 ;  /* 0x0000000207077807 */ /* 0x000fe40003000000 */
[----:B------:R-:W-:Y:S01]  /*0990*/  LOP3.LUT R13, R13, R0, RZ, 0xc0, !PT ;  /* 0x000000000d0d7212 */ /* 0x000fe200078ec0ff */
[----:B------:R2:W1:Y:S01]  /*09a0*/  @!UP2 SYNCS.EXCH.64 URZ, [UR9+0xa0], UR6 ;  /* 0x0000a006093fa5b2 */ /* 0x0004620008000100 */
[----:B------:R2:W4:Y:S01]  /*09b0*/  @!UP3 SYNCS.EXCH.64 URZ, [UR9+0xa8], UR6 ;  /* 0x0000a806093fb5b2 */ /* 0x0005220008000100 */
[----:B------:R2:W0:Y:S01]  /*09c0*/  @!UP4 SYNCS.EXCH.64 URZ, [UR9+0xb0], UR6 ;  /* 0x0000b006093fc5b2 */ /* 0x0004220008000100 */
[----:B------:R2:W0:Y:S01]  /*09d0*/  @!UP5 SYNCS.EXCH.64 URZ, [UR9+0xb8], UR6 ;  /* 0x0000b806093fd5b2 */ /* 0x0004220008000100 */
[----:B------:R-:W-:Y:S01]  /*09e0*/  NOP ;  /* 0x0000000000007918 */ /* 0x000fe20000000000 */
[----:B--23--:R-:W-:Y:S05]  /*09f0*/  @!P3 BRA `(.L_x_4) ;  /* 0x000000000008b947 */ /* 0x00cfea0003800000 */
[----:B01--4-:R-:W-:Y:S01]  /*0a00*/  UCGABAR_ARV ;  /* 0x00000000000079c7 */ /* 0x013fe20008000000 */
[----:B------:R-:W-:Y:S05]  /*0a10*/  BRA `(.L_x_5) ;  /* 0x0000000000047947 */ /* 0x000fea0003800000 */
.L_x_4:
[----:B01--4-:R-:W-:Y:S01]  /*0a20*/  NOP ;  /* 0x0000000000007918 */ /* 0x013fe20000000000 */
.L_x_5:
[----:B------:R-:W-:Y:S01]  /*0a30*/  ULDC.64 UR4, c[0x0][0x598] ;  /* 0x0001660000047ab9 */ /* 0x000fe20000000a00 */
[----:B------:R-:W-:Y:S01]  /*0a40*/  ULDC.64 UR14, c[0x0][0x208] ;  /* 0x00008200000e7ab9 */ /* 0x000fe20000000a00 */
[----:B------:R-:W-:-:S04]  /*0a50*/  ISETP.NE.U32.AND P0, PT, RZ, UR4, PT ;  /* 0x00000004ff007c0c */ /* 0x000fc8000bf05070 */
[----:B------:R-:W-:-:S13]  /*0a60*/  ISETP.NE.AND.EX P0, PT, RZ, UR5, PT, P0 ;  /* 0x00000005ff007c0c */ /* 0x000fda000bf05300 */
[----:B------:R-:W-:Y:S05]  /*0a70*/  @!P0 BRA `(.L_x_6) ;  /* 0x00000000001c8947 */ /* 0x000fea0003800000 */
[----:B------:R-:W0:Y:S02]  /*0a80*/  LDC.64 R2, c[0x0][0x598] ;  /* 0x00016600ff027b82 */ /* 0x000e240000000a00 */
[----:B0-----:R-:W2:Y:S02]  /*0a90*/  LDG.E.64 R2, desc[UR14][R2.64] ;  /* 0x0000000e02027981 */ /* 0x001ea4000c1e1b00 */
[----:B--2---:R-:W-:-:S04]  /*0aa0*/  ISETP.NE.U32.AND P0, PT, R2, RZ, PT ;  /* 0x000000ff0200720c */ /* 0x004fc80003f05070 */
[----:B------:R-:W-:-:S13]  /*0ab0*/  ISETP.NE.AND.EX P0, PT, R3, RZ, PT, P0 ;  /* 0x000000ff0300720c */ /* 0x000fda0003f05300 */
[----:B------:R-:W-:Y:S05]  /*0ac0*/  @!P0 BRA `(.L_x_6) ;  /* 0x0000000000088947 */ /* 0x000fea0003800000 */
[----:B------:R0:W5:Y:S01]  /*0ad0*/  LD.E R14, desc[UR14][R2.64] ;  /* 0x0000000e020e7980 */ /* 0x000162000c101900 */
[----:B------:R-:W-:Y:S05]  /*0ae0*/  BRA `(.L_x_7) ;  /* 0x0000000000207947 */ /* 0x000fea0003800000 */
.L_x_6:
[----:B------:R-:W-:Y:S02]  /*0af0*/  ULDC.64 UR4, c[0x0][0x588] ;  /* 0x0001620000047ab9 */ /* 0x000fe40000000a00 */
[----:B------:R-:W-:-:S04]  /*0b00*/  ISETP.NE.U32.AND P0, PT, RZ, UR4, PT ;  /* 0x00000004ff007c0c */ /* 0x000fc8000bf05070 */
[----:B------:R-:W-:-:S13]  /*0b10*/  ISETP.NE.AND.EX P0, PT, RZ, UR5, PT, P0 ;  /* 0x00000005ff007c0c */ /* 0x000fda000bf05300 */
[----:B------:R-:W-:Y:S05]  /*0b20*/  @!P0 BRA `(.L_x_8) ;  /* 0x00000000000c8947 */ /* 0x000fea0003800000 */
[----:B------:R-:W0:Y:S02]  /*0b30*/  LDC.64 R14, c[0x0][0x588] ;  /* 0x00016200ff0e7b82 */ /* 0x000e240000000a00 */
[----:B0-----:R1:W5:Y:S01]  /*0b40*/  LDG.E R14, desc[UR14][R14.64] ;  /* 0x0000000e0e0e7981 */ /* 0x001362000c1e1900 */
[----:B------:R-:W-:Y:S05]  /*0b50*/  BRA `(.L_x_7) ;  /* 0x0000000000047947 */ /* 0x000fea0003800000 */
.L_x_8:
[----:B------:R-:W2:Y:S02]  /*0b60*/  LDC R14, c[0x0][0x580] ;  /* 0x00016000ff0e7b82 */ /* 0x000ea40000000800 */
.L_x_7:
[----:B------:R-:W-:Y:S02]  /*0b70*/  ULDC.64 UR4, c[0x0][0x5a0] ;  /* 0x0001680000047ab9 */ /* 0x000fe40000000a00 */
[----:B------:R-:W-:-:S04]  /*0b80*/  ISETP.NE.U32.AND P0, PT, RZ, UR4, PT ;  /* 0x00000004ff007c0c */ /* 0x000fc8000bf05070 */
[----:B------:R-:W-:-:S13]  /*0b90*/  ISETP.NE.AND.EX P0, PT, RZ, UR5, PT, P0 ;  /* 0x00000005ff007c0c */ /* 0x000fda000bf05300 */
[----:B------:R-:W-:Y:S05]  /*0ba0*/  @!P0 BRA `(.L_x_9) ;  /* 0x00000000001c8947 */ /* 0x000fea0003800000 */
[----:B0-----:R-:W0:Y:S02]  /*0bb0*/  LDC.64 R2, c[0x0][0x5a0] ;  /* 0x00016800ff027b82 */ /* 0x001e240000000a00 */
[----:B0-----:R-:W3:Y:S02]  /*0bc0*/  LDG.E.64 R2, desc[UR14][R2.64] ;  /* 0x0000000e02027981 */ /* 0x001ee4000c1e1b00 */
[----:B---3--:R-:W-:-:S04]  /*0bd0*/  ISETP.NE.U32.AND P0, PT, R2, RZ, PT ;  /* 0x000000ff0200720c */ /* 0x008fc80003f05070 */
[----:B------:R-:W-:-:S13]  /*0be0*/  ISETP.NE.AND.EX P0, PT, R3, RZ, PT, P0 ;  /* 0x000000ff0300720c */ /* 0x000fda0003f05300 */
[----:B------:R-:W-:Y:S05]  /*0bf0*/  @!P0 BRA `(.L_x_9) ;  /* 0x0000000000088947 */ /* 0x000fea0003800000 */
[----:B-1----:R0:W5:Y:S01]  /*0c00*/  LD.E R15, desc[UR14][R2.64] ;  /* 0x0000000e020f7980 */ /* 0x002162000c101900 */
[----:B------:R-:W-:Y:S05]  /*0c10*/  BRA `(.L_x_10) ;  /* 0x0000000000207947 */ /* 0x000fea0003800000 */
.L_x_9:
[----:B------:R-:W-:Y:S02]  /*0c20*/  ULDC.64 UR4, c[0x0][0x590] ;  /* 0x0001640000047ab9 */ /* 0x000fe40000000a00 */
[----:B------:R-:W-:-:S04]  /*0c30*/  ISETP.NE.U32.AND P0, PT, RZ, UR4, PT ;  /* 0x00000004ff007c0c */ /* 0x000fc8000bf05070 */
[----:B------:R-:W-:-:S13]  /*0c40*/  ISETP.NE.AND.EX P0, PT, RZ, UR5, PT, P0 ;  /* 0x00000005ff007c0c */ /* 0x000fda000bf05300 */
[----:B------:R-:W-:Y:S05]  /*0c50*/  @!P0 BRA `(.L_x_11) ;  /* 0x00000000000c8947 */ /* 0x000fea0003800000 */
[----:B0-----:R-:W1:Y:S02]  /*0c60*/  LDC.64 R2, c[0x0][0x590] ;  /* 0x00016400ff027b82 */ /* 0x001e640000000a00 */
[----:B-1----:R1:W5:Y:S01]  /*0c70*/  LDG.E R15, desc[UR14][R2.64] ;  /* 0x0000000e020f7981 */ /* 0x002362000c1e1900 */
[----:B------:R-:W-:Y:S05]  /*0c80*/  BRA `(.L_x_10) ;  /* 0x0000000000047947 */ /* 0x000fea0003800000 */
.L_x_11:
[----:B-1----:R-:W3:Y:S02]  /*0c90*/  LDC R15, c[0x0][0x584] ;  /* 0x00016100ff0f7b82 */ /* 0x002ee40000000800 */
.L_x_10:
[----:B------:R-:W4:Y:S01]  /*0ca0*/  LDC R0, c[0x0][0x65c] ;  /* 0x00019700ff007b82 */ /* 0x000f220000000800 */
[----:B------:R-:W-:Y:S01]  /*0cb0*/  ULDC UR8, c[0x0][0x28c] ;  /* 0x0000a30000087ab9 */ /* 0x000fe20000000800 */
[----:B------:R-:W-:Y:S01]  /*0cc0*/  ISETP.NE.AND P0, PT, R6, 0x2, PT ;  /* 0x000000020600780c */ /* 0x000fe20003f05270 */
[----:B------:R-:W-:Y:S01]  /*0cd0*/  UIADD3 UR8, UR8, 0x7f, URZ ;  /* 0x0000007f08087890 */ /* 0x000fe2000fffe03f */
[----:B------:R-:W-:Y:S01]  /*0ce0*/  IMAD.U32 R4, RZ, RZ, UR13 ;  /* 0x0000000dff047e24 */ /* 0x000fe2000f8e00ff */
[----:B------:R-:W-:Y:S01]  /*0cf0*/  UMOV UR5, URZ ;  /* 0x0000003f00057c82 */ /* 0x000fe20008000000 */
[----:B------:R-:W-:Y:S01]  /*0d00*/  UMOV UR4, URZ ;  /* 0x0000003f00047c82 */ /* 0x000fe20008000000 */
[----:B------:R-:W-:-:S04]  /*0d10*/  USHF.R.S32.HI UR9, URZ, 0x1f, UR8 ;  /* 0x0000001f3f097899 */ /* 0x000fc80008011408 */
[----:B------:R-:W-:Y:S01]  /*0d20*/  ULEA.HI UR9, UR9, UR8, URZ, 0x7 ;  /* 0x0000000809097291 */ /* 0x000fe2000f8f383f */
[----:B----4-:R-:W-:-:S13]  /*0d30*/  ISETP.NE.AND P2, PT, R0, 0x1, PT ;  /* 0x000000010000780c */ /* 0x010fda0003f45270 */
[----:B01----:R-:W0:Y:S01]  /*0d40*/  @P2 LDC R3, c[0x0][0x10] ;  /* 0x00000400ff032b82 */ /* 0x003e220000000800 */
[----:B------:R-:W-:Y:S02]  /*0d50*/  @P2 IMAD.MOV.U32 R17, RZ, RZ, RZ ;  /* 0x000000ffff112224 */ /* 0x000fe400078e00ff */
[----:B------:R-:W-:-:S05]  /*0d60*/  @P2 IMAD.MOV.U32 R5, RZ, RZ, RZ ;  /* 0x000000ffff052224 */ /* 0x000fca00078e00ff */
[----:B------:R-:W1:Y:S01]  /*0d70*/  @!P2 LDC R9, c[0x0][0xc] ;  /* 0x00000300ff09ab82 */ /* 0x000e620000000800 */
[----:B------:R-:W-:Y:S01]  /*0d80*/  ULDC UR6, c[0x0][0xc] ;  /* 0x0000030000067ab9 */ /* 0x000fe20000000800 */
[----:B------:R-:W-:Y:S02]  /*0d90*/  ULDC UR7, c[0x0][0x10] ;  /* 0x0000040000077ab9 */ /* 0x000fe40000000800 */
[----:B------:R-:W-:-:S04]  /*0da0*/  UIMAD.WIDE.U32 UR6, UR6, UR7, URZ ;  /* 0x00000007060672a5 */ /* 0x000fc8000f8e003f */
[----:B------:R-:W4:Y:S01]  /*0db0*/  LDC R8, c[0x0][0x14] ;  /* 0x00000500ff087b82 */ /* 0x000f220000000800 */
[----:B0-----:R-:W-:Y:S01]  /*0dc0*/  @P2 IMAD.WIDE.U32 R2, R3, UR13, R16 ;  /* 0x0000000d03022c25 */ /* 0x001fe2000f8e0010 */
[----:B------:R-:W-:-:S03]  /*0dd0*/  USHF.R.S32.HI UR13, URZ, 0x7, UR9 ;  /* 0x000000073f0d7899 */ /* 0x000fc60008011409 */
[----:B------:R-:W-:Y:S02]  /*0de0*/  @P2 IMAD.IADD R3, R3, 0x1, R5 ;  /* 0x0000000103032824 */ /* 0x000fe400078e0205 */
[----:B------:R-:W-:Y:S02]  /*0df0*/  IMAD.MOV.U32 R5, RZ, RZ, RZ ;  /* 0x000000ffff057224 */ /* 0x000fe400078e00ff */
[----:B-1----:R-:W-:-:S04]  /*0e00*/  @!P2 IMAD.WIDE.U32 R4, R16, R9, R4 ;  /* 0x000000091004a225 */ /* 0x002fc800078e0004 */
[----:B------:R-:W-:Y:S02]  /*0e10*/  @!P2 IMAD.MOV.U32 R2, RZ, RZ, R4 ;  /* 0x000000ffff02a224 */ /* 0x000fe400078e0004 */
[C---:B----4-:R-:W-:Y:S02]  /*0e20*/  IMAD R21, R8.reuse, UR7, RZ ;  /* 0x0000000708157c24 */ /* 0x050fe4000f8e02ff */
[----:B------:R-:W-:Y:S01]  /*0e30*/  IMAD.WIDE.U32 R8, R8, UR6, RZ ;  /* 0x0000000608087c25 */ /* 0x000fe2000f8e00ff */
[----:B------:R-:W-:-:S03]  /*0e40*/  ULDC.64 UR6, c[0x0][0x650] ;  /* 0x0001940000067ab9 */ /* 0x000fc60000000a00 */
[----:B------:R-:W-:Y:S02]  /*0e50*/  @!P2 IMAD.MOV.U32 R3, RZ, RZ, R5 ;  /* 0x000000ffff03a224 */ /* 0x000fe400078e0005 */
[----:B------:R-:W-:Y:S01]  /*0e60*/  IMAD.IADD R0, R9, 0x1, R21 ;  /* 0x0000000109007824 */ /* 0x000fe200078e0215 */
[----:B------:R-:W-:Y:S06]  /*0e70*/  @P0 BRA `(.L_x_12) ;  /* 0x0000000000200947 */ /* 0x000fec0003800000 */
[----:B------:R-:W-:Y:S01]  /*0e80*/  UISETP.GE.U32.AND UP0, UPT, UR13, 0x9, UPT ;  /* 0x000000090d00788c */ /* 0x000fe2000bf06070 */
[----:B------:R-:W-:Y:S01]  /*0e90*/  IADD3 R2, P0, R2, R8, RZ ;  /* 0x0000000802027210 */ /* 0x000fe20007f1e0ff */
[----:B------:R-:W-:-:S04]  /*0ea0*/  UIMAD.WIDE.U32 UR4, UR13, 0x38e38e39, URZ ;  /* 0x38e38e390d0478a5 */ /* 0x000fc8000f8e003f */
[----:B------:R-:W-:Y:S01]  /*0eb0*/  USHF.R.U32.HI UR5, URZ, 0x1, UR5 ;  /* 0x000000013f057899 */ /* 0x000fe20008011605 */
[----:B------:R-:W-:Y:S02]  /*0ec0*/  IMAD.X R3, R0, 0x1, R3, P0 ;  /* 0x0000000100037824 */ /* 0x000fe400000e0603 */
[----:B------:R-:W-:Y:S02]  /*0ed0*/  UMOV UR4, URZ ;  /* 0x0000003f00047c82 */ /* 0x000fe40008000000 */
[----:B------:R-:W-:Y:S02]  /*0ee0*/  @UP0 ULOP3.LUT UR4, UR5, 0x1, URZ, 0xc0, !UPT ;  /* 0x0000000105040892 */ /* 0x000fe4000f8ec03f */
[----:B------:R-:W-:-:S12]  /*0ef0*/  UIMAD UR5, UR5, -0x9, UR13 ;  /* 0xfffffff7050578a4 */ /* 0x000fd8000f8e020d */
.L_x_12:
[----:B------:R-:W-:Y:S01]  /*0f00*/  ISETP.GE.U32.AND P0, PT, R2, UR6, PT ;  /* 0x0000000602007c0c */ /* 0x000fe2000bf06070 */
[----:B------:R-:W-:Y:S01]  /*0f10*/  IMAD.MOV.U32 R6, RZ, RZ, -0x1 ;  /* 0xffffffffff067424 */ /* 0x000fe200078e00ff */
[----:B------:R-:W-:Y:S01]  /*0f20*/  PRMT R20, RZ, 0x7610, R20 ;  /* 0x00007610ff147816 */ /* 0x000fe20000000014 */
[----:B------:R-:W-:Y:S01]  /*0f30*/  IMAD.MOV.U32 R5, RZ, RZ, -0x1 ;  /* 0xffffffffff057424 */ /* 0x000fe200078e00ff */
[----:B------:R-:W-:Y:S01]  /*0f40*/  ISETP.GE.U32.AND.EX P0, PT, R3, UR7, PT, P0 ;  /* 0x0000000703007c0c */ /* 0x000fe2000bf06100 */
[----:B------:R-:W-:-:S12]  /*0f50*/  IMAD.MOV.U32 R4, RZ, RZ, -0x1 ;  /* 0xffffffffff047424 */ /* 0x000fd800078e00ff */
[----:B------:R-:W-:Y:S05]  /*0f60*/  @P0 BRA `(.L_x_13) ;  /* 0x0000000400240947 */ /* 0x000fea0003800000 */
[----:B------:R-:W0:Y:S01]  /*0f70*/  LDC.64 R30, c[0x0][0x628] ;  /* 0x00018a00ff1e7b82 */ /* 0x000e220000000a00 */
[----:B------:R-:W-:Y:S02]  /*0f80*/  IMAD.MOV.U32 R4, RZ, RZ, R2 ;  /* 0x000000ffff047224 */ /* 0x000fe400078e0002 */
[----:B------:R-:W-:-:S05]  /*0f90*/  IMAD.MOV.U32 R5, RZ, RZ, R3 ;  /* 0x000000ffff057224 */ /* 0x000fca00078e0003 */
[----:B------:R-:W1:Y:S08]  /*0fa0*/  LDC R6, c[0x0][0x630] ;  /* 0x00018c00ff067b82 */ /* 0x000e700000000800 */
[----:B------:R-:W4:Y:S01]  /*0fb0*/  LDC.64 R32, c[0x0][0x620] ;  /* 0x00018800ff207b82 */ /* 0x000f220000000a00 */
[----:B0-----:R-:W-:-:S04]  /*0fc0*/  ISETP.NE.U32.AND P0, PT, R30, RZ, PT ;  /* 0x000000ff1e00720c */ /* 0x001fc80003f05070 */
[----:B------:R-:W-:-:S13]  /*0fd0*/  ISETP.NE.AND.EX P0, PT, R31, RZ, PT, P0 ;  /* 0x000000ff1f00720c */ /* 0x000fda0003f05300 */
[----:B-1--4-:R-:W-:Y:S05]  /*0fe0*/  @!P0 BRA `(.L_x_14) ;  /* 0x0000000000288947 */ /* 0x012fea0003800000 */
[----:B------:R-:W0:Y:S02]  /*0ff0*/  LDC R23, c[0x0][0x634] ;  /* 0x00018d00ff177b82 */ /* 0x000e240000000800 */
[----:B0-----:R-:W-:-:S05]  /*1000*/  IADD3 R23, P0, R2, R23, RZ ;  /* 0x0000001702177210 */ /* 0x001fca0007f1e0ff */
[----:B------:R-:W-:-:S04]  /*1010*/  IMAD.X R29, RZ, RZ, R3, P0 ;  /* 0x000000ffff1d7224 */ /* 0x000fc800000e0603 */
[----:B------:R-:W-:-:S04]  /*1020*/  IMAD.WIDE.U32 R4, R29, R30, RZ ;  /* 0x0000001e1d047225 */ /* 0x000fc800078e00ff */
[----:B------:R-:W-:-:S04]  /*1030*/  IMAD.WIDE.U32 R20, P0, R23, R31, R4 ;  /* 0x0000001f17147225 */ /* 0x000fc80007800004 */
[----:B------:R-:W-:-:S04]  /*1040*/  IMAD.WIDE.U32 R4, R23, R30, RZ ;  /* 0x0000001e17047225 */ /* 0x000fc800078e00ff */
[----:B------:R-:W-:Y:S01]  /*1050*/  IMAD.X R23, RZ, RZ, RZ, P0 ;  /* 0x000000ffff177224 */ /* 0x000fe200000e06ff */
[----:B------:R-:W-:Y:S01]  /*1060*/  IADD3 RZ, P0, R5, R20, RZ ;  /* 0x0000001405ff7210 */ /* 0x000fe20007f1e0ff */
[----:B------:R-:W-:-:S04]  /*1070*/  IMAD.MOV.U32 R22, RZ, RZ, R21 ;  /* 0x000000ffff167224 */ /* 0x000fc800078e0015 */
[----:B------:R-:W-:-:S08]  /*1080*/  IMAD.WIDE.U32.X R4, R29, R31, R22, P0 ;  /* 0x0000001f1d047225 */ /* 0x000fd000000e0416 */
.L_x_14:
[----:B------:R-:W0:Y:S01]  /*1090*/  LDC.64 R34, c[0x0][0x640] ;  /* 0x00019000ff227b82 */ /* 0x000e220000000a00 */
[-CC-:B------:R-:W-:Y:S01]  /*10a0*/  SHF.R.U64 R36, R4, R6.reuse, R5.reuse ;  /* 0x0000000604247219 */ /* 0x180fe20000001205 */
[----:B------:R-:W-:Y:S01]  /*10b0*/  IMAD.MOV.U32 R39, RZ, RZ, 0x1 ;  /* 0x00000001ff277424 */ /* 0x000fe200078e00ff */
[----:B------:R-:W-:Y:S02]  /*10c0*/  SHF.R.U32.HI R4, RZ, R6, R5 ;  /* 0x00000006ff047219 */ /* 0x000fe40000011605 */
[----:B------:R-:W-:-:S03]  /*10d0*/  IADD3 R21, P0, RZ, -R36, RZ ;  /* 0x80000024ff157210 */ /* 0x000fc60007f1e0ff */
[----:B------:R-:W1:Y:S02]  /*10e0*/  LDC R20, c[0x0][0x618] ;  /* 0x00018600ff147b82 */ /* 0x000e640000000800 */
[----:B------:R-:W-:-:S04]  /*10f0*/  IMAD.X R5, RZ, RZ, ~R4, P0 ;  /* 0x000000ffff057224 */ /* 0x000fc800000e0e04 */
[-C--:B------:R-:W-:Y:S02]  /*1100*/  IMAD R6, R5, R32.reuse, RZ ;  /* 0x0000002005067224 */ /* 0x080fe400078e02ff */
[----:B------:R-:W4:Y:S01]  /*1110*/  LDC R23, c[0x0][0x608] ;  /* 0x00018200ff177b82 */ /* 0x000f220000000800 */
[----:B------:R-:W-:-:S04]  /*1120*/  IMAD.WIDE.U32 R4, R21, R32, R2 ;  /* 0x0000002015047225 */ /* 0x000fc800078e0002 */
[----:B------:R-:W-:-:S03]  /*1130*/  IMAD R21, R21, R33, R6 ;  /* 0x0000002115157224 */ /* 0x000fc600078e0206 */
[----:B------:R-:W2:Y:S01]  /*1140*/  LDC R26, c[0x0][0x658] ;  /* 0x00019600ff1a7b82 */ /* 0x000ea20000000800 */
[----:B------:R-:W-:Y:S01]  /*1150*/  IMAD.IADD R5, R5, 0x1, R21 ;  /* 0x0000000105057824 */ /* 0x000fe200078e0215 */
[----:B0-----:R-:W-:Y:S01]  /*1160*/  ISETP.NE.U32.AND P0, PT, R34, RZ, PT ;  /* 0x000000ff2200720c */ /* 0x001fe20003f05070 */
[----:B------:R-:W-:-:S03]  /*1170*/  IMAD.MOV.U32 R21, RZ, RZ, -0x1 ;  /* 0xffffffffff157424 */ /* 0x000fc600078e00ff */
[----:B------:R-:W-:Y:S02]  /*1180*/  ISETP.NE.AND.EX P0, PT, R35, RZ, PT, P0 ;  /* 0x000000ff2300720c */ /* 0x000fe40003f05300 */
[----:B------:R-:W0:Y:S01]  /*1190*/  LDC R33, c[0x0][0x600] ;  /* 0x00018000ff217b82 */ /* 0x000e220000000800 */
[-CC-:B-1----:R-:W-:Y:S02]  /*11a0*/  SHF.R.U64 R31, R4, R20.reuse, R5.reuse ;  /* 0x00000014041f7219 */ /* 0x182fe40000001205 */
[----:B------:R-:W-:-:S05]  /*11b0*/  SHF.R.U32.HI R4, RZ, R20, R5 ;  /* 0x00000014ff047219 */ /* 0x000fca0000011605 */
[----:B------:R-:W1:Y:S01]  /*11c0*/  LDC R28, c[0x0][0x648] ;  /* 0x00019200ff1c7b82 */ /* 0x000e620000000800 */
[-CC-:B----4-:R-:W-:Y:S02]  /*11d0*/  SHF.R.U64 R41, R31, R23.reuse, R4.reuse ;  /* 0x000000171f297219 */ /* 0x190fe40000001204 */
[----:B------:R-:W-:-:S05]  /*11e0*/  SHF.R.U32.HI R5, RZ, R23, R4 ;  /* 0x00000017ff057219 */ /* 0x000fca0000011604 */
[----:B------:R-:W4:Y:S01]  /*11f0*/  LDC R37, c[0x0][0x638] ;  /* 0x00018e00ff257b82 */ /* 0x000f220000000800 */
[-C--:B--2---:R-:W-:Y:S02]  /*1200*/  SHF.L.U32 R4, R21, R26.reuse, RZ ;  /* 0x0000001a15047219 */ /* 0x084fe400000006ff */
[--C-:B------:R-:W-:Y:S02]  /*1210*/  SHF.R.U64 R32, R41, R26, R5.reuse ;  /* 0x0000001a29207219 */ /* 0x100fe40000001205 */
[----:B------:R-:W-:Y:S02]  /*1220*/  LOP3.LUT R6, RZ, R4, RZ, 0x33, !PT ;  /* 0x00000004ff067212 */ /* 0x000fe400078e33ff */
[----:B------:R-:W-:Y:S01]  /*1230*/  SHF.R.U32.HI R5, RZ, R26, R5 ;  /* 0x0000001aff057219 */ /* 0x000fe20000011605 */
[----:B------:R-:W2:Y:S01]  /*1240*/  LDC R30, c[0x0][0x610] ;  /* 0x00018400ff1e7b82 */ /* 0x000ea20000000800 */
[----:B------:R-:W-:Y:S01]  /*1250*/  IMAD.MOV.U32 R4, RZ, RZ, R32 ;  /* 0x000000ffff047224 */ /* 0x000fe200078e0020 */
[----:B------:R-:W-:Y:S06]  /*1260*/  @!P0 BRA `(.L_x_15) ;  /* 0x0000000000288947 */ /* 0x000fec0003800000 */
[----:B------:R-:W3:Y:S02]  /*1270*/  LDC R23, c[0x0][0x64c] ;  /* 0x00019300ff177b82 */ /* 0x000ee40000000800 */
[----:B---3--:R-:W-:-:S05]  /*1280*/  IADD3 R23, P0, R32, R23, RZ ;  /* 0x0000001720177210 */ /* 0x008fca0007f1e0ff */
        /* <DEDUP_REMOVED lines=8> */
.L_x_15:
[----:B-1----:R-:W-:Y:S01]  /*1310*/  SHF.R.U64 R17, R4, R28, R5 ;  /* 0x0000001c04117219 */ /* 0x002fe20000001205 */
[----:B------:R-:W-:Y:S01]  /*1320*/  @P2 IMAD R25, R27, R24, R16 ;  /* 0x000000181b192224 */ /* 0x000fe200078e0210 */
[----:B------:R-:W-:Y:S02]  /*1330*/  SHF.L.U32 R4, R39, R26, RZ ;  /* 0x0000001a27047219 */ /* 0x000fe400000006ff */
[----:B------:R-:W-:Y:S01]  /*1340*/  LOP3.LUT R5, R41, R6, RZ, 0xc0, !PT ;  /* 0x0000000629057212 */ /* 0x000fe200078ec0ff */
[----:B0-----:R-:W-:Y:S02]  /*1350*/  VIADD R6, R33, 0xffffffff ;  /* 0xffffffff21067836 */ /* 0x001fe40000000000 */
[----:B------:R-:W-:Y:S02]  /*1360*/  IMAD.MOV R20, RZ, RZ, -R17 ;  /* 0x000000ffff147224 */ /* 0x000fe400078e0a11 */
[----:B------:R-:W-:Y:S01]  /*1370*/  IMAD R16, R4, R17, R5 ;  /* 0x0000001104107224 */ /* 0x000fe200078e0205 */
[----:B------:R-:W-:Y:S01]  /*1380*/  LOP3.LUT R17, R31, R6, RZ, 0xc0, !PT ;  /* 0x000000061f117212 */ /* 0x000fe200078ec0ff */
[----:B----4-:R-:W-:-:S02]  /*1390*/  IMAD R4, R20, R37, R32 ;  /* 0x0000002514047224 */ /* 0x010fc400078e0220 */
[----:B--2---:R-:W-:Y:S02]  /*13a0*/  IMAD R6, R16, R30, R25 ;  /* 0x0000001e10067224 */ /* 0x004fe400078e0219 */
[----:B------:R-:W-:Y:S02]  /*13b0*/  IMAD R17, R4, R33, R17 ;  /* 0x0000002104117224 */ /* 0x000fe400078e0211 */
[----:B------:R-:W-:Y:S02]  /*13c0*/  IMAD.MOV.U32 R20, RZ, RZ, 0x1 ;  /* 0x00000001ff147424 */ /* 0x000fe400078e00ff */
[----:B------:R-:W-:Y:S01]  /*13d0*/  IMAD.MOV.U32 R4, RZ, RZ, R36 ;  /* 0x000000ffff047224 */ /* 0x000fe200078e0024 */
[----:B------:R-:W-:Y:S02]  /*13e0*/  SEL R5, R17, R6, !P2 ;  /* 0x0000000611057207 */ /* 0x000fe40005000000 */
[----:B------:R-:W-:-:S07]  /*13f0*/  SEL R6, R6, R17, !P2 ;  /* 0x0000001106067207 */ /* 0x000fce0005000000 */
.L_x_13:
[----:B------:R-:W-:Y:S05]  /*1400*/  @!P3 BRA `(.L_x_16) ;  /* 0x00000000000cb947 */ /* 0x000fea0003800000 */
[----:B------:R-:W-:Y:S01]  /*1410*/  UCGABAR_WAIT ;  /* 0x0000000000007dc7 */ /* 0x000fe20008000000 */
[----:B------:R-:W-:Y:S01]  /*1420*/  CCTL.IVALL ;  /* 0x00000000ff00798f */ /* 0x000fe20002000000 */
[----:B------:R-:W-:Y:S05]  /*1430*/  BRA `(.L_x_17) ;  /* 0x0000000000047947 */ /* 0x000fea0003800000 */
.L_x_16:
[----:B------:R-:W-:Y:S06]  /*1440*/  BAR.SYNC.DEFER_BLOCKING 0x0 ;  /* 0x0000000000007b1d */ /* 0x000fec0000010000 */
.L_x_17:
[----:B------:R-:W-:Y:S05]  /*1450*/  @!P4 BRA `(.L_x_18) ;  /* 0x0000006c00c8c947 */ /* 0x000fea0003800000 */
[----:B------:R-:W-:-:S13]  /*1460*/  ISETP.GT.U32.AND P0, PT, R38, 0x1, PT ;  /* 0x000000012600780c */ /* 0x000fda0003f04070 */
[----:B------:R-:W-:Y:S05]  /*1470*/  @P0 EXIT ;  /* 0x000000000000094d */ /* 0x000fea0003800000 */
.L_x_19:
[----:B------:R-:W-:-:S08]  /*1480*/  NOP ;  /* 0x0000000000007918 */ /* 0x000fd00000000000 */
[----:B------:R-:W0:Y:S02]  /*1490*/  USETMAXREG.TRY_ALLOC.CTAPOOL UP0, 0xe8 ;  /* 0x000000e8000079c8 */ /* 0x000e240008000600 */
[----:B0-----:R-:W-:-:S13]  /*14a0*/  PLOP3.LUT P0, PT, PT, PT, UP0, 0x80, 0x0 ;  /* 0x000000000000781c */ /* 0x001fda0003f0f008 */
[----:B------:R-:W-:Y:S05]  /*14b0*/  @!P0 BRA `(.L_x_19) ;  /* 0xfffffffc00f08947 */ /* 0x000fea000383ffff */
[----:B------:R-:W-:-:S13]  /*14c0*/  LOP3.LUT P0, RZ, R20, 0xff, RZ, 0xc0, !PT ;  /* 0x000000ff14ff7812 */ /* 0x000fda000780c0ff */
[----:B------:R-:W-:Y:S05]  /*14d0*/  @!P0 EXIT ;  /* 0x000000000000894d */ /* 0x000fea0003800000 */
[----:B------:R-:W0:Y:S01]  /*14e0*/  S2UR UR6, SR_CgaCtaId ;  /* 0x00000000000679c3 */ /* 0x000e220000008800 */
[CC--:B------:R-:W-:Y:S01]  /*14f0*/  LEA.HI R11, R19.reuse, R10.reuse, RZ, 0x2 ;  /* 0x0000000a130b7211 */ /* 0x0c0fe200078f10ff */
[----:B------:R-:W-:Y:S01]  /*1500*/  UIADD3 UR7, UR11, -0x1, URZ ;  /* 0xffffffff0b077890 */ /* 0x000fe2000fffe03f */
[----:B------:R-:W-:Y:S01]  /*1510*/  LEA.HI R19, R19, R10, RZ, 0x5 ;  /* 0x0000000a13137211 */ /* 0x000fe200078f28ff */
[----:B------:R-:W-:Y:S01]  /*1520*/  UMOV UR9, 0x400 ;  /* 0x0000040000097882 */ /* 0x000fe20000000000 */
[--C-:B------:R-:W-:Y:S01]  /*1530*/  SHF.R.S32.HI R18, RZ, 0x2, R11.reuse ;  /* 0x00000002ff127819 */ /* 0x100fe2000001140b */
[----:B------:R-:W-:Y:S01]  /*1540*/  UISETP.LT.AND UP0, UPT, UR13, 0x1, UPT ;  /* 0x000000010d00788c */ /* 0x000fe2000bf01270 */
[----:B------:R-:W-:Y:S01]  /*1550*/  SHF.R.S32.HI R17, RZ, 0x1f, R11 ;  /* 0x0000001fff117819 */ /* 0x000fe2000001140b */
[----:B------:R-:W-:Y:S01]  /*1560*/  USHF.L.U32 UR21, UR13, 0x1, URZ ;  /* 0x000000010d157899 */ /* 0x000fe2000800063f */
[----:B------:R-:W-:Y:S01]  /*1570*/  LOP3.LUT R11, R11, 0xfffffffc, RZ, 0xc0, !PT ;  /* 0xfffffffc0b0b7812 */ /* 0x000fe200078ec0ff */
[----:B------:R-:W-:Y:S01]  /*1580*/  USEL UR10, UR13, 0x1, UP0 ;  /* 0x000000010d0a7887 */ /* 0x000fe20008000000 */
[----:B------:R-:W-:Y:S01]  /*1590*/  LEA.HI R17, R17, R18, RZ, 0x3 ;  /* 0x0000001211117211 */ /* 0x000fe200078f18ff */
[----:B------:R-:W-:Y:S01]  /*15a0*/  UISETP.NE.AND UP0, UPT, UR7, URZ, UPT ;  /* 0x0000003f0700728c */ /* 0x000fe2000bf05270 */
[----:B------:R-:W-:Y:S01]  /*15b0*/  LOP3.LUT R148, R7, 0x1, RZ, 0xfc, !PT ;  /* 0x0000000107947812 */ /* 0x000fe200078efcff */
[----:B------:R-:W-:Y:S01]  /*15c0*/  IMAD.IADD R16, R10, 0x1, -R11 ;  /* 0x000000010a107824 */ /* 0x000fe200078e0a0b */
[----:B------:R-:W-:Y:S01]  /*15d0*/  LOP3.LUT R17, R17, 0xfffffff8, RZ, 0xc0, !PT ;  /* 0xfffffff811117812 */ /* 0x000fe200078ec0ff */
[----:B------:R-:W-:-:S04]  /*15e0*/  UIADD3 UR10, -UR10, UR13, URZ ;  /* 0x0000000d0a0a7290 */ /* 0x000fc8000fffe13f */
[----:B------:R-:W-:Y:S01]  /*15f0*/  IMAD.IADD R18, R18, 0x1, -R17 ;  /* 0x0000000112127824 */ /* 0x000fe200078e0a11 */
[----:B------:R-:W-:Y:S01]  /*1600*/  SHF.R.S32.HI R17, RZ, 0x5, R19 ;  /* 0x00000005ff117819 */ /* 0x000fe20000011413 */
[----:B0-----:R-:W-:-:S03]  /*1610*/  ULEA UR9, UR6, UR9, 0x18 ;  /* 0x0000000906097291 */ /* 0x001fc6000f8ec03f */
[--C-:B------:R-:W-:Y:S01]  /*1620*/  SHF.R.S32.HI R19, RZ, 0x1f, R18.reuse ;  /* 0x0000001fff137819 */ /* 0x100fe20000011412 */
[----:B------:R-:W-:Y:S01]  /*1630*/  USHF.L.U32 UR6, UR7, 0x3, URZ ;  /* 0x0000000307067899 */ /* 0x000fe2000800063f */
[C-C-:B------:R-:W-:Y:S01]  /*1640*/  IMAD R20, R17.reuse, -0x10, -R18.reuse ;  /* 0xfffffff011147824 */ /* 0x140fe200078e0a12 */
[----:B------:R-:W-:Y:S02]  /*1650*/  USEL UR7, URZ, 0x1, UP0 ;  /* 0x000000013f077887 */ /* 0x000fe40008000000 */
[----:B------:R-:W-:Y:S01]  /*1660*/  ULOP3.LUT UR6, UR6, 0x8, URZ, 0xc0, !UPT ;  /* 0x0000000806067892 */ /* 0x000fe2000f8ec03f */
[----:B------:R-:W-:Y:S01]  /*1670*/  IMAD.WIDE R10, R17, 0x10, R18 ;  /* 0x00000010110a7825 */ /* 0x000fe200078e0212 */
[----:B------:R-:W-:Y:S02]  /*1680*/  UIADD3 UR22, UR9, 0xa0, URZ ;  /* 0x000000a009167890 */ /* 0x000fe4000fffe03f */
[----:B------:R-:W-:Y:S01]  /*1690*/  ULOP3.LUT UR23, UR6, 0x8, URZ, 0x3c, !UPT ;  /* 0x0000000806177892 */ /* 0x000fe2000f8e3c3f */
[----:B------:R-:W-:Y:S01]  /*16a0*/  IMAD.U32 R150, RZ, RZ, UR7 ;  /* 0x00000007ff967e24 */ /* 0x000fe2000f8e00ff */
[----:B------:R-:W-:-:S02]  /*16b0*/  ULOP3.LUT UR12, UR6, 0x18, URZ, 0x3c, !UPT ;  /* 0x00000018060c7892 */ /* 0x000fc4000f8e3c3f */
[----:B------:R-:W-:Y:S01]  /*16c0*/  ULEA UR11, UR11, UR22, 0x3 ;  /* 0x000000160b0b7291 */ /* 0x000fe2000f8e183f */
[----:B------:R-:W-:Y:S02]  /*16d0*/  ULDC UR6, c[0x0][0x284] ;  /* 0x0000a10000067ab9 */ /* 0x000fe40000000800 */
[----:B------:R-:W-:-:S09]  /*16e0*/  VIADD R17, R20, UR6 ;  /* 0x0000000614117c36 */ /* 0x000fd20008000000 */
.L_x_174:
[----:B------:R-:W-:Y:S01]  /*16f0*/  SHF.L.U32 R18, R150, 0x1f, RZ ;  /* 0x0000001f96127819 */ /* 0x000fe200000006ff */
[----:B------:R-:W0:Y:S01]  /*1700*/  LDC R19, c[0x0][0x28c] ;  /* 0x0000a300ff137b82 */ /* 0x000e220000000800 */
[----:B------:R-:W-:Y:S01]  /*1710*/  UMOV UR6, URZ ;  /* 0x0000003f00067c82 */ /* 0x000fe20008000000 */
[----:B------:R-:W-:Y:S01]  /*1720*/  UMOV UR20, UR5 ;  /* 0x0000000500147c82 */ /* 0x000fe20008000000 */
[----:B-1----:R-:W1:Y:S01]  /*1730*/  SYNCS.PHASECHK.TRANS64.TRYWAIT P0, [UR11+-0x8], R18 ;  /* 0xfffff812ff0075a7 */ /* 0x002e62000800014b */
[----:B0-----:R-:W-:Y:S01]  /*1740*/  ISETP.GE.AND P1, PT, R19, 0x1, PT ;  /* 0x000000011300780c */ /* 0x001fe20003f26270 */
[----:B-1-34-:R-:W-:-:S12]  /*1750*/  @!P0 BRA `(.L_x_20) ;  /* 0x0000007c00f88947 */ /* 0x01afd80003800000 */
.L_x_201:
[----:B------:R-:W-:Y:S01]  /*1760*/  UMOV UR7, URZ ;  /* 0x0000003f00077c82 */ /* 0x000fe20008000000 */
[----:B------:R-:W-:Y:S01]  /*1770*/  UMOV UR8, URZ ;  /* 0x0000003f00087c82 */ /* 0x000fe20008000000 */
[----:B------:R-:W-:Y:S02]  /*1780*/  CS2R R88, SRZ ;  /* 0x0000000000587805 */ /* 0x000fe4000001ff00 */
[----:B------:R-:W-:Y:S02]  /*1790*/  CS2R R22, SRZ ;  /* 0x0000000000167805 */ /* 0x000fe4000001ff00 */
[----:B------:R-:W-:Y:S02]  /*17a0*/  CS2R R90, SRZ ;  /* 0x00000000005a7805 */ /* 0x000fe4000001ff00 */
[----:B------:R-:W-:Y:S02]  /*17b0*/  CS2R R92, SRZ ;  /* 0x00000000005c7805 */ /* 0x000fe4000001ff00 */
[----:B------:R-:W-:-:S02]  /*17c0*/  CS2R R94, SRZ ;  /* 0x00000000005e7805 */ /* 0x000fc4000001ff00 */
[----:B------:R-:W-:Y:S02]  /*17d0*/  CS2R R96, SRZ ;  /* 0x0000000000607805 */ /* 0x000fe4000001ff00 */
        /* <DEDUP_REMOVED lines=24> */
[----:B------:R-:W-:Y:S01]  /*1960*/  CS2R R146, SRZ ;  /* 0x0000000000927805 */ /* 0x000fe2000001ff00 */
[----:B------:R-:W-:Y:S01]  /*1970*/  IMAD.MOV.U32 R149, RZ, RZ, RZ ;  /* 0x000000ffff957224 */ /* 0x000fe200078e00ff */
[----:B------:R-:W-:Y:S01]  /*1980*/  CS2R R24, SRZ ;  /* 0x0000000000187805 */ /* 0x000fe2000001ff00 */
[----:B------:R-:W-:Y:S01]  /*1990*/  IMAD.MOV.U32 R151, RZ, RZ, RZ ;  /* 0x000000ffff977224 */ /* 0x000fe200078e00ff */
[----:B------:R-:W-:Y:S01]  /*19a0*/  CS2R R26, SRZ ;  /* 0x00000000001a7805 */ /* 0x000fe2000001ff00 */
[----:B------:R-:W-:Y:S01]  /*19b0*/  IMAD.U32 R152, RZ, RZ, UR4 ;  /* 0x00000004ff987e24 */ /* 0x000fe2000f8e00ff */
        /* <DEDUP_REMOVED lines=29> */
[----:B------:R-:W-:Y:S01]  /*1b90*/  CS2R R86, SRZ ;  /* 0x0000000000567805 */ /* 0x000fe2000001ff00 */
[----:B------:R-:W-:Y:S06]  /*1ba0*/  @!P1 BRA `(.L_x_21) ;  /* 0x00000008006c9947 */ /* 0x000fec0003800000 */
[----:B------:R-:W-:-:S13]  /*1bb0*/  ISETP.NE.AND P1, PT, R148, 0x3, PT ;  /* 0x000000039400780c */ /* 0x000fda0003f25270 */
[----:B------:R-:W-:Y:S05]  /*1bc0*/  @!P1 BRA `(.L_x_22) ;  /* 0x0000000000049947 */ /* 0x000fea0003800000 */
[----:B------:R-:W-:Y:S01]  /*1bd0*/  BPT.TRAP 0x1 ;  /* 0x000000040000795c */ /* 0x000fe20000300000 */
.L_x_22:
[----:B------:R-:W-:Y:S01]  /*1be0*/  ULEA UR6, UR5, UR9, 0x3 ;  /* 0x0000000905067291 */ /* 0x000fe2000f8e183f */
[----:B0-----:R-:W-:-:S05]  /*1bf0*/  IMAD.U32 R18, RZ, RZ, UR4 ;  /* 0x00000004ff127e24 */ /* 0x001fca000f8e00ff */
[----:B------:R-:W-:-:S04]  /*1c00*/  SHF.L.U32 R18, R18, 0x1f, RZ ;  /* 0x0000001f12127819 */ /* 0x000fc800000006ff */
[----:B------:R0:W1:Y:S01]  /*1c10*/  SYNCS.PHASECHK.TRANS64.TRYWAIT P0, [UR6], R18 ;  /* 0x00000012ff0075a7 */ /* 0x0000620008000146 */
[----:B------:R-:W-:Y:S05]  /*1c20*/  @!P1 BRA `(.L_x_23) ;  /* 0x0000000000049947 */ /* 0x000fea0003800000 */
[----:B------:R-:W-:Y:S01]  /*1c30*/  BPT.TRAP 0x1 ;  /* 0x000000040000795c */ /* 0x000fe20000300000 */
.L_x_23:
[----:B-1----:R-:W-:Y:S05]  /*1c40*/  @P0 BRA `(.L_x_24) ;  /* 0x0000000000080947 */ /* 0x002fea0003800000 */
[----:B------:R-:W1:Y:S02]  /*1c50*/  SYNCS.PHASECHK.TRANS64.TRYWAIT P0, [UR6], R18 ;  /* 0x00000012ff0075a7 */ /* 0x000e640008000146 */
[----:B-1----:R-:W-:Y:S05]  /*1c60*/  @!P0 BRA `(.L_x_25) ;  /* 0x0000007800cc8947 */ /* 0x002fea0003800000 */
.L_x_24:
[----:B------:R-:W-:Y:S01]  /*1c70*/  UIADD3 UR6, UR9, 0x180, URZ ;  /* 0x0000018009067890 */ /* 0x000fe2000fffe03f */
[----:B------:R-:W-:Y:S01]  /*1c80*/  WARPGROUP.ARRIVE ;  /* 0x00000000000079c5 */ /* 0x000fe20000000000 */
[----:B------:R-:W-:Y:S01]  /*1c90*/  UIADD3 UR7, UR9, 0x12180, URZ ;  /* 0x0001218009077890 */ /* 0x000fe2000fffe03f */
[----:B------:R-:W-:Y:S01]  /*1ca0*/  CS2R R88, SRZ ;  /* 0x0000000000587805 */ /* 0x000fe2000001ff00 */
[----:B------:R-:W-:Y:S01]  /*1cb0*/  USHF.R.U32.HI UR6, URZ, 0x4, UR6 ;  /* 0x000000043f067899 */ /* 0x000fe20008011606 */
[----:B------:R-:W-:Y:S01]  /*1cc0*/  CS2R R22, SRZ ;  /* 0x0000000000167805 */ /* 0x000fe2000001ff00 */
[----:B------:R-:W-:Y:S01]  /*1cd0*/  USHF.R.U32.HI UR7, URZ, 0x4, UR7 ;  /* 0x000000043f077899 */ /* 0x000fe20008011607 */
[----:B------:R-:W-:Y:S01]  /*1ce0*/  CS2R R90, SRZ ;  /* 0x00000000005a7805 */ /* 0x000fe2000001ff00 */
[----:B------:R-:W-:Y:S01]  /*1cf0*/  ULOP3.LUT UR6, UR6, 0x3fff, URZ, 0xc0, !UPT ;  /* 0x00003fff06067892 */ /* 0x000fe2000f8ec03f */
[----:B------:R-:W-:Y:S01]  /*1d00*/  CS2R R92, SRZ ;  /* 0x00000000005c7805 */ /* 0x000fe2000001ff00 */
[----:B------:R-:W-:Y:S01]  /*1d10*/  ULOP3.LUT UR7, UR7, 0x3fff, URZ, 0xc0, !UPT ;  /* 0x00003fff07077892 */ /* 0x000fe2000f8ec03f */
[----:B------:R-:W-:Y:S01]  /*1d20*/  CS2R R94, SRZ ;  /* 0x00000000005e7805 */ /* 0x000fe2000001ff00 */
[----:B------:R-:W-:Y:S01]  /*1d30*/  ULOP3.LUT UR6, UR6, 0x10000, URZ, 0xfc, !UPT ;  /* 0x0001000006067892 */ /* 0x000fe2000f8efc3f */
[----:B------:R-:W-:Y:S01]  /*1d40*/  CS2R R96, SRZ ;  /* 0x0000000000607805 */ /* 0x000fe2000001ff00 */
[----:B------:R-:W-:Y:S01]  /*1d50*/  ULOP3.LUT UR7, UR7, 0x10000, URZ, 0xfc, !UPT ;  /* 0x0001000007077892 */ /* 0x000fe2000f8efc3f */
[----:B------:R-:W-:Y:S01]  /*1d60*/  CS2R R98, SRZ ;  /* 0x0000000000627805 */ /* 0x000fe2000001ff00 */
[----:B------:R-:W-:Y:S01]  /*1d70*/  ULEA UR6, UR5, UR6, 0x9 ;  /* 0x0000000605067291 */ /* 0x000fe2000f8e483f */
[----:B------:R-:W-:Y:S01]  /*1d80*/  CS2R R102, SRZ ;  /* 0x0000000000667805 */ /* 0x000fe2000001ff00 */
[----:B------:R-:W-:Y:S01]  /*1d90*/  ULEA UR7, UR5, UR7, 0xa ;  /* 0x0000000705077291 */ /* 0x000fe2000f8e503f */
[----:B------:R-:W-:Y:S01]  /*1da0*/  CS2R R100, SRZ ;  /* 0x0000000000647805 */ /* 0x000fe2000001ff00 */
[----:B------:R-:W-:Y:S01]  /*1db0*/  UMOV UR17, 0x40000040 ;  /* 0x4000004000117882 */ /* 0x000fe20000000000 */
[----:B------:R-:W-:Y:S01]  /*1dc0*/  UMOV UR19, 0x40000040 ;  /* 0x4000004000137882 */ /* 0x000fe20000000000 */
[----:B------:R-:W-:Y:S01]  /*1dd0*/  CS2R R104, SRZ ;  /* 0x0000000000687805 */ /* 0x000fe2000001ff00 */
[----:B------:R-:W-:Y:S01]  /*1de0*/  UMOV UR16, UR6 ;  /* 0x0000000600107c82 */ /* 0x000fe20008000000 */
[----:B------:R-:W-:Y:S01]  /*1df0*/  CS2R R106, SRZ ;  /* 0x00000000006a7805 */ /* 0x000fe2000001ff00 */
[----:B------:R-:W-:Y:S01]  /*1e00*/  UMOV UR18, UR7 ;  /* 0x0000000700127c82 */ /* 0x000fe20008000000 */
[----:B------:R-:W-:Y:S01]  /*1e10*/  CS2R R108, SRZ ;  /* 0x00000000006c7805 */ /* 0x000fe2000001ff00 */
[----:B------:R-:W-:Y:S01]  /*1e20*/  QGMMA.64x128x32.F32.E4M3.E4M3 R24, gdesc[UR16], RZ, !UPT ;  /* 0x01e00000101879f3 */ /* 0x000fe2000c7008ff */
[----:B------:R-:W-:Y:S01]  /*1e30*/  UIADD3 UR16, UR6, 0x2, URZ ;  /* 0x0000000206107890 */ /* 0x000fe2000fffe03f */
[----:B------:R-:W-:Y:S01]  /*1e40*/  CS2R R110, SRZ ;  /* 0x00000000006e7805 */ /* 0x000fe2000001ff00 */
[----:B------:R-:W-:Y:S01]  /*1e50*/  UIADD3 UR18, UR7, 0x2, URZ ;  /* 0x0000000207127890 */ /* 0x000fe2000fffe03f */
[----:B------:R-:W-:Y:S01]  /*1e60*/  CS2R R112, SRZ ;  /* 0x0000000000707805 */ /* 0x000fe2000001ff00 */
[----:B------:R-:W-:Y:S01]  /*1e70*/  UMOV UR17, 0x40000040 ;  /* 0x4000004000117882 */ /* 0x000fe20000000000 */
[----:B------:R-:W-:Y:S01]  /*1e80*/  UMOV UR19, 0x40000040 ;  /* 0x4000004000137882 */ /* 0x000fe20000000000 */
        /* <DEDUP_REMOVED lines=17> */
[----:B------:R-:W-:Y:S02]  /*1fa0*/  IMAD.MOV.U32 R149, RZ, RZ, RZ ;  /* 0x000000ffff957224 */ /* 0x000fe400078e00ff */
[----:B------:R-:W-:Y:S01]  /*1fb0*/  IMAD.MOV.U32 R151, RZ, RZ, RZ ;  /* 0x000000ffff977224 */ /* 0x000fe200078e00ff */
[----:B------:R-:W-:Y:S01]  /*1fc0*/  QGMMA.64x128x32.F32.E4M3.E4M3 R24, gdesc[UR16], R24 ;  /* 0x01e00000101879f3 */ /* 0x000fe20008700818 */
[----:B------:R-:W-:-:S02]  /*1fd0*/  UIADD3 UR16, UR6, 0x4, URZ ;  /* 0x0000000406107890 */ /* 0x000fc4000fffe03f */
[----:B------:R-:W-:Y:S01]  /*1fe0*/  UIADD3 UR18, UR7, 0x4, URZ ;  /* 0x0000000407127890 */ /* 0x000fe2000fffe03f */
[----:B------:R-:W-:Y:S01]  /*1ff0*/  UMOV UR17, 0x40000040 ;  /* 0x4000004000117882 */ /* 0x000fe20000000000 */
[----:B------:R-:W-:-:S07]  /*2000*/  UMOV UR19, 0x40000040 ;  /* 0x4000004000137882 */ /* 0x000fce0000000000 */
[----:B------:R-:W-:Y:S01]  /*2010*/  QGMMA.64x128x32.F32.E4M3.E4M3 R24, gdesc[UR16], R24 ;  /* 0x01e00000101879f3 */ /* 0x000fe20008700818 */
[----:B------:R-:W-:Y:S02]  /*2020*/  UIADD3 UR18, UR7, 0x6, URZ ;  /* 0x0000000607127890 */ /* 0x000fe4000fffe03f */
[----:B------:R-:W-:Y:S01]  /*2030*/  UIADD3 UR16, UR6, 0x6, URZ ;  /* 0x0000000606107890 */ /* 0x000fe2000fffe03f */
[----:B------:R-:W-:Y:S01]  /*2040*/  ULDC UR7, c[0x0][0x50c] ;  /* 0x0001430000077ab9 */ /* 0x000fe20000000800 */
[----:B------:R-:W-:Y:S01]  /*2050*/  UMOV UR17, 0x40000040 ;  /* 0x4000004000117882 */ /* 0x000fe20000000000 */
[----:B------:R-:W-:Y:S01]  /*2060*/  UISETP.NE.AND UP0, UPT, UR7, 0x4, UPT ;  /* 0x000000040700788c */ /* 0x000fe2000bf05270 */
[----:B------:R-:W-:Y:S01]  /*2070*/  UMOV UR19, 0x40000040 ;  /* 0x4000004000137882 */ /* 0x000fe20000000000 */
[----:B------:R-:W-:Y:S02]  /*2080*/  UMOV UR6, 0x4 ;  /* 0x0000000400067882 */ /* 0x000fe40000000000 */
[----:B------:R-:W-:-:S06]  /*2090*/  USEL UR7, URZ, 0x1, UP0 ;  /* 0x000000013f077887 */ /* 0x000fcc0008000000 */
[----:B------:R-:W-:Y:S01]  /*20a0*/  ISETP.NE.AND P0, PT, RZ, UR7, PT ;  /* 0x00000007ff007c0c */ /* 0x000fe2000bf05270 */
[----:B------:R-:W-:-:S12]  /*20b0*/  QGMMA.64x128x32.F32.E4M3.E4M3 R24, gdesc[UR16], R24, gsb0 ;  /* 0x01e00000101879f3 */ /* 0x000fd80008000818 */
[----:B------:R-:W-:Y:S05]  /*20c0*/  @!P0 BRA `(.L_x_26) ;  /* 0x0000000400088947 */ /* 0x000fea0003800000 */
[----:B------:R-:W-:Y:S02]  /*20d0*/  WARPGROUP.DEPBAR.LE gsb0, 0x0 ;  /* 0x00008000000079c5 */ /* 0x000fe40000010000 */
[----:B------:R-:W-:-:S01]  /*20e0*/  FADD R151, RZ, R24 ;  /* 0x00000018ff977221 */ /* 0x000fc20000000000 */
[----:B------:R-:W-:Y:S01]  /*20f0*/  FADD R146, RZ, R25 ;  /* 0x00000019ff927221 */ /* 0x000fe20000000000 */
        /* <DEDUP_REMOVED lines=62> */
[----:B------:R-:W-:-:S06]  /*24e0*/  UMOV UR6, URZ ;  /* 0x0000003f00067c82 */ /* 0x000fcc0008000000 */
.L_x_26:
[----:B------:R-:W-:-:S04]  /*24f0*/  UIADD3 UR20, UR5, 0x1, URZ ;  /* 0x0000000105147890 */ /* 0x000fc8000fffe03f */
[----:B------:R-:W-:-:S04]  /*2500*/  UISETP.NE.AND UP0, UPT, UR20, 0x9, UPT ;  /* 0x000000091400788c */ /* 0x000fc8000bf05270 */
[----:B------:R-:W-:Y:S02]  /*2510*/  USEL UR8, URZ, 0x1, UP0 ;  /* 0x000000013f087887 */ /* 0x000fe40008000000 */
[----:B------:R-:W-:Y:S02]  /*2520*/  USEL UR20, UR20, URZ, UP0 ;  /* 0x0000003f14147287 */ /* 0x000fe40008000000 */
[----:B------:R-:W-:-:S06]  /*2530*/  ULOP3.LUT UR8, UR4, UR8, URZ, 0x3c, !UPT ;  /* 0x0000000804087292 */ /* 0x000fcc000f8e3c3f */
[----:B------:R-:W-:Y:S01]  /*2540*/  IMAD.U32 R152, RZ, RZ, UR8 ;  /* 0x00000008ff987e24 */ /* 0x000fe2000f8e00ff */
[----:B------:R-:W-:-:S06]  /*2550*/  UMOV UR8, 0x1 ;  /* 0x0000000100087882 */ /* 0x000fcc0000000000 */
.L_x_21:
[----:B------:R-:W-:-:S06]  /*2560*/  UISETP.GE.AND UP0, UPT, UR10, 0x1, UPT ;  /* 0x000000010a00788c */ /* 0x000fcc000bf06270 */
[----:B------:R-:W-:-:S13]  /*2570*/  PLOP3.LUT P0, PT, PT, PT, UP0, 0x80, 0x0 ;  /* 0x000000000000781c */ /* 0x000fda0003f0f008 */
[----:B------:R-:W-:Y:S05]  /*2580*/  @!P0 BRA `(.L_x_27) ;  /* 0x0000000800388947 */ /* 0x000fea0003800000 */
[----:B01----:R-:W-:Y:S01]  /*2590*/  IMAD.U32 R18, RZ, RZ, UR10 ;  /* 0x0000000aff127e24 */ /* 0x003fe2000f8e00ff */
[----:B------:R-:W-:Y:S01]  /*25a0*/  ULDC UR24, c[0x0][0x50c] ;  /* 0x0001430000187ab9 */ /* 0x000fe20000000800 */
[----:B------:R-:W-:-:S07]  /*25b0*/  IMAD.U32 R19, RZ, RZ, UR5 ;  /* 0x00000005ff137e24 */ /* 0x000fce000f8e00ff */
.L_x_35:
[----:B------:R-:W-:-:S13]  /*25c0*/  ISETP.NE.AND P1, PT, R148, 0x3, PT ;  /* 0x000000039400780c */ /* 0x000fda0003f25270 */
[----:B------:R-:W-:Y:S05]  /*25d0*/  @!P1 BRA `(.L_x_28) ;  /* 0x0000000000049947 */ /* 0x000fea0003800000 */
[----:B------:R-:W-:Y:S01]  /*25e0*/  BPT.TRAP 0x1 ;  /* 0x000000040000795c */ /* 0x000fe20000300000 */
.L_x_28:
[----:B------:R-:W-:Y:S01]  /*25f0*/  ULEA UR16, UR20, UR9, 0x3 ;  /* 0x0000000914107291 */ /* 0x000fe2000f8e183f */
[----:B------:R-:W-:-:S08]  /*2600*/  SHF.L.U32 R20, R152, 0x1f, RZ ;  /* 0x0000001f98147819 */ /* 0x000fd000000006ff */
[----:B------:R0:W1:Y:S01]  /*2610*/  SYNCS.PHASECHK.TRANS64.TRYWAIT P0, [UR16], R20 ;  /* 0x00000014ff0075a7 */ /* 0x0000620008000150 */
[----:B------:R-:W-:Y:S05]  /*2620*/  @!P1 BRA `(.L_x_29) ;  /* 0x0000000000049947 */ /* 0x000fea0003800000 */
[----:B------:R-:W-:Y:S01]  /*2630*/  BPT.TRAP 0x1 ;  /* 0x000000040000795c */ /* 0x000fe20000300000 */
.L_x_29:
[----:B-1----:R-:W-:Y:S05]  /*2640*/  @P0 BRA `(.L_x_30) ;  /* 0x0000000000080947 */ /* 0x002fea0003800000 */
[----:B------:R-:W1:Y:S02]  /*2650*/  SYNCS.PHASECHK.TRANS64.TRYWAIT P0, [UR16], R20 ;  /* 0x00000014ff0075a7 */ /* 0x000e640008000150 */
[----:B-1----:R-:W-:Y:S05]  /*2660*/  @!P0 BRA `(.L_x_31) ;  /* 0x0000007000648947 */ /* 0x002fea0003800000 */
.L_x_30:
[----:B------:R-:W-:Y:S01]  /*2670*/  UIADD3 UR16, UR9, 0x180, URZ ;  /* 0x0000018009107890 */ /* 0x000fe2000fffe03f */
[----:B------:R-:W-:Y:S01]  /*2680*/  WARPGROUP.ARRIVE ;  /* 0x00000000000079c5 */ /* 0x000fe20000000000 */
[----:B------:R-:W-:Y:S02]  /*2690*/  UIADD3 UR17, UR9, 0x12180, URZ ;  /* 0x0001218009117890 */ /* 0x000fe4000fffe03f */
[----:B------:R-:W-:Y:S02]  /*26a0*/  UISETP.NE.AND UP0, UPT, UR7, URZ, UPT ;  /* 0x0000003f0700728c */ /* 0x000fe4000bf05270 */
[----:B------:R-:W-:Y:S02]  /*26b0*/  USHF.R.U32.HI UR16, URZ, 0x4, UR16 ;  /* 0x000000043f107899 */ /* 0x000fe40008011610 */
[----:B------:R-:W-:Y:S02]  /*26c0*/  USHF.R.U32.HI UR17, URZ, 0x4, UR17 ;  /* 0x000000043f117899 */ /* 0x000fe40008011611 */
[----:B------:R-:W-:-:S02]  /*26d0*/  USEL UR8, UR8, URZ, !UP0 ;  /* 0x0000003f08087287 */ /* 0x000fc4000c000000 */
[----:B------:R-:W-:Y:S02]  /*26e0*/  ULOP3.LUT UR16, UR16, 0x3fff, URZ, 0xc0, !UPT ;  /* 0x00003fff10107892 */ /* 0x000fe4000f8ec03f */
[----:B------:R-:W-:Y:S02]  /*26f0*/  ULOP3.LUT UR17, UR17, 0x3fff, URZ, 0xc0, !UPT ;  /* 0x00003fff11117892 */ /* 0x000fe4000f8ec03f */
[----:B------:R-:W-:Y:S02]  /*2700*/  UISETP.NE.U32.AND UP0, UPT, UR8, URZ, UPT ;  /* 0x0000003f0800728c */ /* 0x000fe4000bf05070 */
[----:B------:R-:W-:Y:S02]  /*2710*/  ULOP3.LUT UR7, UR16, 0x10000, URZ, 0xfc, !UPT ;  /* 0x0001000010077892 */ /* 0x000fe4000f8efc3f */
[----:B------:R-:W-:Y:S02]  /*2720*/  ULOP3.LUT UR8, UR17, 0x10000, URZ, 0xfc, !UPT ;  /* 0x0001000011087892 */ /* 0x000fe4000f8efc3f */
[----:B------:R-:W-:-:S02]  /*2730*/  ULEA UR7, UR20, UR7, 0x9 ;  /* 0x0000000714077291 */ /* 0x000fc4000f8e483f */
[----:B------:R-:W-:Y:S01]  /*2740*/  ULEA UR8, UR20, UR8, 0xa ;  /* 0x0000000814087291 */ /* 0x000fe2000f8e503f */
[----:B------:R-:W-:Y:S01]  /*2750*/  UMOV UR17, 0x40000040 ;  /* 0x4000004000117882 */ /* 0x000fe20000000000 */
[----:B------:R-:W-:Y:S01]  /*2760*/  UMOV UR19, 0x40000040 ;  /* 0x4000004000137882 */ /* 0x000fe20000000000 */
[----:B------:R-:W-:Y:S02]  /*2770*/  UIADD3 UR6, UR6, 0x4, URZ ;  /* 0x0000000406067890 */ /* 0x000fe4000fffe03f */
[----:B------:R-:W-:Y:S02]  /*2780*/  UMOV UR16, UR7 ;  /* 0x0000000700107c82 */ /* 0x000fe40008000000 */
[----:B------:R-:W-:Y:S02]  /*2790*/  UMOV UR18, UR8 ;  /* 0x0000000800127c82 */ /* 0x000fe40008000000 */
[----:B------:R-:W-:Y:S01]  /*27a0*/  QGMMA.64x128x32.F32.E4M3.E4M3 R24, gdesc[UR16], R24, UP0 ;  /* 0x01e00000101879f3 */ /* 0x000fe2000bf00818 */
[----:B------:R-:W-:-:S02]  /*27b0*/  UIADD3 UR16, UR7, 0x2, URZ ;  /* 0x0000000207107890 */ /* 0x000fc4000fffe03f */
[----:B------:R-:W-:Y:S01]  /*27c0*/  UIADD3 UR18, UR8, 0x2, URZ ;  /* 0x0000000208127890 */ /* 0x000fe2000fffe03f */
[----:B------:R-:W-:Y:S01]  /*27d0*/  UMOV UR17, 0x40000040 ;  /* 0x4000004000117882 */ /* 0x000fe20000000000 */
[----:B------:R-:W-:Y:S01]  /*27e0*/  UMOV UR19, 0x40000040 ;  /* 0x4000004000137882 */ /* 0x000fe20000000000 */
[----:B------:R-:W-:-:S06]  /*27f0*/  UISETP.NE.AND UP0, UPT, UR6, UR24, UPT ;  /* 0x000000180600728c */ /* 0x000fcc000bf05270 */
[----:B------:R-:W-:Y:S01]  /*2800*/  QGMMA.64x128x32.F32.E4M3.E4M3 R24, gdesc[UR16], R24 ;  /* 0x01e00000101879f3 */ /* 0x000fe20008700818 */
[----:B------:R-:W-:Y:S02]  /*2810*/  UIADD3 UR16, UR7, 0x4, URZ ;  /* 0x0000000407107890 */ /* 0x000fe4000fffe03f */
[----:B------:R-:W-:Y:S01]  /*2820*/  UIADD3 UR18, UR8, 0x4, URZ ;  /* 0x0000000408127890 */ /* 0x000fe2000fffe03f */
[----:B------:R-:W-:Y:S01]  /*2830*/  UMOV UR17, 0x40000040 ;  /* 0x4000004000117882 */ /* 0x000fe20000000000 */
[----:B------:R-:W-:-:S07]  /*2840*/  UMOV UR19, 0x40000040 ;  /* 0x4000004000137882 */ /* 0x000fce0000000000 */
[----:B------:R-:W-:Y:S01]  /*2850*/  QGMMA.64x128x32.F32.E4M3.E4M3 R24, gdesc[UR16], R24 ;  /* 0x01e00000101879f3 */ /* 0x000fe20008700818 */
[----:B------:R-:W-:Y:S02]  /*2860*/  UIADD3 UR16, UR7, 0x6, URZ ;  /* 0x0000000607107890 */ /* 0x000fe4000fffe03f */
[----:B------:R-:W-:Y:S01]  /*2870*/  UIADD3 UR18, UR8, 0x6, URZ ;  /* 0x0000000608127890 */ /* 0x000fe2000fffe03f */
[----:B------:R-:W-:Y:S01]  /*2880*/  UMOV UR17, 0x40000040 ;  /* 0x4000004000117882 */ /* 0x000fe20000000000 */
[----:B------:R-:W-:Y:S01]  /*2890*/  UMOV UR19, 0x40000040 ;  /* 0x4000004000137882 */ /* 0x000fe20000000000 */
[----:B------:R-:W-:-:S06]  /*28a0*/  USEL UR7, URZ, 0x1, UP0 ;  /* 0x000000013f077887 */ /* 0x000fcc0008000000 */
[----:B------:R-:W-:Y:S01]  /*28b0*/  ISETP.NE.AND P0, PT, RZ, UR7, PT ;  /* 0x00000007ff007c0c */ /* 0x000fe2000bf05270 */
[----:B------:R-:W-:Y:S03]  /*28c0*/  QGMMA.64x128x32.F32.E4M3.E4M3 R24, gdesc[UR16], R24, gsb0 ;  /* 0x01e00000101879f3 */ /* 0x000fe60008000818 */
[----:B------:R-:W-:-:S09]  /*28d0*/  WARPGROUP.DEPBAR.LE gsb0, 0x1 ;  /* 0x00008000000079c5 */ /* 0x000fd20000010100 */
[----:B------:R-:W-:Y:S05]  /*28e0*/  @!P0 BRA `(.L_x_32) ;  /* 0x0000000400088947 */ /* 0x000fea0003800000 */
[----:B------:R-:W-:Y:S02]  /*28f0*/  WARPGROUP.DEPBAR.LE gsb0, 0x0 ;  /* 0x00008000000079c5 */ /* 0x000fe40000010000 */
[----:B------:R-:W-:-:S01]  /*2900*/  FADD R151, R24, R151 ;  /* 0x0000009718977221 */ /* 0x000fc20000000000 */
[----:B------:R-:W-:Y:S01]  /*2910*/  FADD R146, R25, R146 ;  /* 0x0000009219927221 */ /* 0x000fe20000000000 */
        /* <DEDUP_REMOVED lines=62> */
[----:B------:R-:W-:-:S06]  /*2d00*/  UMOV UR6, URZ ;  /* 0x0000003f00067c82 */ /* 0x000fcc0008000000 */
.L_x_32:
[----:B------:R-:W-:Y:S05]  /*2d10*/  @!P1 BRA `(.L_x_33) ;  /* 0x0000000000049947 */ /* 0x000fea0003800000 */
[----:B------:R-:W-:Y:S01]  /*2d20*/  BPT.TRAP 0x1 ;  /* 0x000000040000795c */ /* 0x000fe20000300000 */
.L_x_33:
[----:B------:R-:W-:-:S13]  /*2d30*/  ISETP.NE.AND P0, PT, R13, RZ, PT ;  /* 0x000000ff0d00720c */ /* 0x000fda0003f05270 */
[----:B01----:R-:W-:-:S05]  /*2d40*/  @P0 LEA R20, R19, UR9, 0x3 ;  /* 0x0000000913140c11 */ /* 0x003fca000f8e18ff */
[----:B------:R-:W-:-:S05]  /*2d50*/  @P0 VIADD R21, R20, 0x48 ;  /* 0x0000004814150836 */ /* 0x000fca0000000000 */
[----:B------:R-:W-:-:S04]  /*2d60*/  @P0 PRMT R21, R12, 0x654, R21 ;  /* 0x000006540c150816 */ /* 0x000fc80000000015 */
[----:B------:R0:W-:Y:S01]  /*2d70*/  @P0 SYNCS.ARRIVE.TRANS64.RED.A1T0 RZ, [R21+URZ], RZ ;  /* 0x000000ff15ff09a7 */ /* 0x0001e2000810043f */
[----:B------:R-:W-:-:S13]  /*2d80*/  ISETP.GT.U32.AND P0, PT, R7, 0x1, PT ;  /* 0x000000010700780c */ /* 0x000fda0003f04070 */
[----:B0-----:R-:W-:Y:S05]  /*2d90*/  @P0 BRA `(.L_x_34) ;  /* 0x0000000000040947 */ /* 0x001fea0003800000 */
[----:B------:R-:W-:Y:S01]  /*2da0*/  BPT.TRAP 0x1 ;  /* 0x000000040000795c */ /* 0x000fe20000300000 */
.L_x_34:
[----:B------:R-:W-:Y:S01]  /*2db0*/  UIADD3 UR20, UR20, 0x1, URZ ;  /* 0x0000000114147890 */ /* 0x000fe2000fffe03f */
[C---:B------:R-:W-:Y:S01]  /*2dc0*/  ISETP.GT.AND P1, PT, R18.reuse, 0x1, PT ;  /* 0x000000011200780c */ /* 0x040fe20003f24270 */
[----:B------:R-:W-:Y:S02]  /*2dd0*/  VIADD R19, R19, 0x1 ;  /* 0x0000000113137836 */ /* 0x000fe40000000000 */
[----:B------:R-:W-:Y:S01]  /*2de0*/  UISETP.NE.AND UP0, UPT, UR20, 0x9, UPT ;  /* 0x000000091400788c */ /* 0x000fe2000bf05270 */
[----:B------:R-:W-:Y:S02]  /*2df0*/  VIADD R18, R18, 0xffffffff ;  /* 0xffffffff12127836 */ /* 0x000fe40000000000 */
[C---:B------:R-:W-:Y:S01]  /*2e00*/  ISETP.NE.AND P0, PT, R19.reuse, 0x9, PT ;  /* 0x000000091300780c */ /* 0x040fe20003f05270 */
[----:B------:R-:W-:Y:S02]  /*2e10*/  USEL UR8, URZ, 0x1, UP0 ;  /* 0x000000013f087887 */ /* 0x000fe40008000000 */
[----:B------:R-:W-:Y:S01]  /*2e20*/  USEL UR20, UR20, URZ, UP0 ;  /* 0x0000003f14147287 */ /* 0x000fe20008000000 */
[----:B------:R-:W-:-:S03]  /*2e30*/  SEL R19, R19, RZ, P0 ;  /* 0x000000ff13137207 */ /* 0x000fc60000000000 */
[----:B------:R-:W-:Y:S01]  /*2e40*/  LOP3.LUT R152, R152, UR8, RZ, 0x3c, !PT ;  /* 0x0000000898987c12 */ /* 0x000fe2000f8e3cff */
[----:B------:R-:W-:Y:S01]  /*2e50*/  UMOV UR8, 0x1 ;  /* 0x0000000100087882 */ /* 0x000fe20000000000 */
[----:B------:R-:W-:Y:S06]  /*2e60*/  @P1 BRA `(.L_x_35) ;  /* 0xfffffff400d41947 */ /* 0x000fec000383ffff */
.L_x_27:
[----:B------:R-:W-:Y:S01]  /*2e70*/  UISETP.NE.AND UP0, UPT, UR6, URZ, UPT ;  /* 0x0000003f0600728c */ /* 0x000fe2000bf05270 */
[----:B01----:R-:W0:Y:S01]  /*2e80*/  LDC R18, c[0x0][0x28c] ;  /* 0x0000a300ff127b82 */ /* 0x003e220000000800 */
[----:B------:R-:W-:Y:S02]  /*2e90*/  IMAD.U32 R19, RZ, RZ, UR23 ;  /* 0x00000017ff137e24 */ /* 0x000fe4000f8e00ff */
[----:B------:R-:W-:-:S06]  /*2ea0*/  USEL UR6, URZ, 0x1, !UP0 ;  /* 0x000000013f067887 */ /* 0x000fcc000c000000 */
[----:B------:R-:W-:-:S13]  /*2eb0*/  ISETP.NE.AND P0, PT, RZ, UR6, PT ;  /* 0x00000006ff007c0c */ /* 0x000fda000bf05270 */
[----:B------:R-:W-:Y:S05]  /*2ec0*/  @!P0 BRA `(.L_x_36) ;  /* 0x0000000400048947 */ /* 0x000fea0003800000 */
[----:B------:R-:W-:Y:S02]  /*2ed0*/  WARPGROUP.DEPBAR.LE gsb0, 0x0 ;  /* 0x00008000000079c5 */ /* 0x000fe40000010000 */
[----:B------:R-:W-:Y:S01]  /*2ee0*/  FADD R151, R24, R151 ;  /* 0x0000009718977221 */ /* 0x000fe20000000000 */
        /* <DEDUP_REMOVED lines=62> */
[----:B------:R-:W-:-:S07]  /*32d0*/  FADD R88, R88, R87 ;  /* 0x0000005758587221 */ /* 0x000fce0000000000 */
.L_x_36:
[----:B0-----:R-:W-:Y:S01]  /*32e0*/  ISETP.GE.AND P0, PT, R18, 0x1, PT ;  /* 0x000000011200780c */ /* 0x001fe20003f06270 */
[----:B------:R0:W-:Y:S01]  /*32f0*/  SYNCS.ARRIVE.TRANS64.A1T0 RZ, [R19+UR22], RZ ;  /* 0x000000ff13ff79a7 */ /* 0x0001e20008100016 */
[----:B------:R-:W-:-:S11]  /*3300*/  WARPGROUP.DEPBAR.LE gsb0, 0x0 ;  /* 0x00008000000079c5 */ /* 0x000fd60000010000 */
[----:B------:R-:W-:Y:S05]  /*3310*/  @!P0 BRA `(.L_x_37) ;  /* 0x0000000000488947 */ /* 0x000fea0003800000 */
[----:B------:R-:W-:-:S13]  /*3320*/  ISETP.NE.AND P0, PT, R148, 0x3, PT ;  /* 0x000000039400780c */ /* 0x000fda0003f05270 */
[----:B------:R-:W-:Y:S05]  /*3330*/  @!P0 BRA `(.L_x_38) ;  /* 0x0000000000048947 */ /* 0x000fea0003800000 */
[----:B------:R-:W-:Y:S01]  /*3340*/  BPT.TRAP 0x1 ;  /* 0x000000040000795c */ /* 0x000fe20000300000 */
.L_x_38:
[----:B------:R-:W-:-:S13]  /*3350*/  ISETP.NE.AND P0, PT, R13, RZ, PT ;  /* 0x000000ff0d00720c */ /* 0x000fda0003f05270 */
[----:B------:R-:W-:-:S05]  /*3360*/  VOTEU.ANY UP0, P0 ;  /* 0x00000000003f7886 */ /* 0x000fca0000000100 */
[----:B------:R-:W-:-:S06]  /*3370*/  @UP0 UIADD3 UR6, UR10, UR5, URZ ;  /* 0x000000050a060290 */ /* 0x000fcc000fffe03f */
[----:B------:R-:W-:Y:S02]  /*3380*/  IMAD.U32 R18, RZ, RZ, UR6 ;  /* 0x00000006ff127e24 */ /* 0x000fe4000f8e00ff */
[----:B------:R-:W-:Y:S02]  /*3390*/  IMAD.U32 R21, RZ, RZ, UR6 ;  /* 0x00000006ff157e24 */ /* 0x000fe4000f8e00ff */
[----:B0-----:R-:W-:-:S05]  /*33a0*/  @P0 IMAD.WIDE.U32 R18, R18, 0x38e38e39, RZ ;  /* 0x38e38e3912120825 */ /* 0x001fca00078e00ff */
[----:B------:R-:W-:-:S05]  /*33b0*/  @P0 SHF.R.U32.HI R18, RZ, 0x1, R19 ;  /* 0x00000001ff120819 */ /* 0x000fca0000011613 */
[----:B------:R-:W-:-:S05]  /*33c0*/  @P0 IMAD R18, R18, -0x9, R21 ;  /* 0xfffffff712120824 */ /* 0x000fca00078e0215 */
[----:B------:R-:W-:-:S05]  /*33d0*/  @P0 LEA R18, R18, UR9, 0x3 ;  /* 0x0000000912120c11 */ /* 0x000fca000f8e18ff */
[----:B------:R-:W-:-:S05]  /*33e0*/  @P0 VIADD R19, R18, 0x48 ;  /* 0x0000004812130836 */ /* 0x000fca0000000000 */
[----:B------:R-:W-:-:S04]  /*33f0*/  @P0 PRMT R19, R12, 0x654, R19 ;  /* 0x000006540c130816 */ /* 0x000fc80000000013 */
[----:B------:R1:W-:Y:S01]  /*3400*/  @P0 SYNCS.ARRIVE.TRANS64.RED.A1T0 RZ, [R19+URZ], RZ ;  /* 0x000000ff13ff09a7 */ /* 0x0003e2000810043f */
[----:B------:R-:W-:-:S13]  /*3410*/  ISETP.GT.U32.AND P0, PT, R7, 0x1, PT ;  /* 0x000000010700780c */ /* 0x000fda0003f04070 */
[----:B-1----:R-:W-:Y:S05]  /*3420*/  @P0 BRA `(.L_x_37) ;  /* 0x0000000000040947 */ /* 0x002fea0003800000 */
[----:B------:R-:W-:Y:S01]  /*3430*/  BPT.TRAP 0x1 ;  /* 0x000000040000795c */ /* 0x000fe20000300000 */
.L_x_37:
[----:B------:R-:W-:Y:S01]  /*3440*/  SHF.L.U32 R18, R150, 0x1f, RZ ;  /* 0x0000001f96127819 */ /* 0x000fe200000006ff */
[----:B------:R-:W-:Y:S01]  /*3450*/  UIADD3 UR5, UR21, UR5, URZ ;  /* 0x0000000515057290 */ /* 0x000fe2000fffe03f */
[----:B------:R-:W1:Y:S01]  /*3460*/  LDC R29, c[0x0][0x288] ;  /* 0x0000a200ff1d7b82 */ /* 0x000e620000000800 */
[----:B------:R-:W-:Y:S01]  /*3470*/  UISETP.GE.U32.AND UP1, UPT, UR21, 0x9, UPT ;  /* 0x000000091500788c */ /* 0x000fe2000bf26070 */
[----:B------:R-:W-:Y:S01]  /*3480*/  IMAD.SHL.U32 R26, R16, 0x2, RZ ;  /* 0x00000002101a7824 */ /* 0x000fe200078e00ff */
[----:B------:R-:W-:Y:S02]  /*3490*/  UISETP.GT.U32.AND UP0, UPT, UR5, 0x8, UPT ;  /* 0x000000080500788c */ /* 0x000fe4000bf04070 */
[----:B------:R-:W-:Y:S02]  /*34a0*/  UIMAD.WIDE.U32 UR6, UR5, 0x38e38e39, URZ ;  /* 0x38e38e39050678a5 */ /* 0x000fe4000f8e003f */
[----:B------:R-:W-:Y:S01]  /*34b0*/  UISETP.LT.U32.AND UP0, UPT, UR21, 0x9, UP0 ;  /* 0x000000091500788c */ /* 0x000fe20008701070 */
[----:B------:R-:W4:Y:S01]  /*34c0*/  SYNCS.PHASECHK.TRANS64.TRYWAIT P0, [UR11+0x8], R18 ;  /* 0x00000812ff0075a7 */ /* 0x000f22000800014b */
[----:B------:R-:W-:Y:S01]  /*34d0*/  USHF.R.U32.HI UR6, URZ, 0x1, UR7 ;  /* 0x000000013f067899 */ /* 0x000fe20008011607 */
[----:B------:R-:W-:Y:S01]  /*34e0*/  SHF.R.S32.HI R27, RZ, 0x1f, R26 ;  /* 0x0000001fff1b7819 */ /* 0x000fe2000001141a */
[----:B------:R-:W-:-:S02]  /*34f0*/  USEL UR8, URZ, 0x1, !UP0 ;  /* 0x000000013f087887 */ /* 0x000fc4000c000000 */
[----:B------:R-:W-:Y:S02]  /*3500*/  UIMAD UR5, UR6, -0x9, UR5 ;  /* 0xfffffff7060578a4 */ /* 0x000fe4000f8e0205 */
[----:B------:R-:W-:-:S04]  /*3510*/  ULOP3.LUT UR4, UR4, UR8, URZ, 0x3c, !UPT ;  /* 0x0000000804047292 */ /* 0x000fc8000f8e3c3f */
[----:B------:R-:W-:Y:S01]  /*3520*/  @UP1 ULOP3.LUT UR4, UR4, 0x1, UR6, 0x78, !UPT ;  /* 0x0000000104041892 */ /* 0x000fe2000f8e7806 */
[----:B-1--4-:R-:W-:Y:S11]  /*3530*/  @!P0 BRA `(.L_x_39) ;  /* 0x0000006000c88947 */ /* 0x012ff60003800000 */
.L_x_202:
[----:B------:R-:W-:Y:S01]  /*3540*/  IMAD.SHL.U32 R28, R6, 0x40, RZ ;  /* 0x00000040061c7824 */ /* 0x000fe200078e00ff */
[----:B------:R-:W-:Y:S01]  /*3550*/  ULDC UR8, c[0x0][0x284] ;  /* 0x0000a10000087ab9 */ /* 0x000fe20000000800 */
[----:B------:R-:W-:Y:S01]  /*3560*/  IMAD.SHL.U32 R33, R5, 0x80, RZ ;  /* 0x0000008005217824 */ /* 0x000fe200078e00ff */
[----:B------:R-:W-:Y:S01]  /*3570*/  SHF.R.S32.HI R34, RZ, 0x1f, R4 ;  /* 0x0000001fff227819 */ /* 0x000fe20000011404 */
[----:B------:R-:W-:Y:S01]  /*3580*/  ULDC.64 UR6, c[0x0][0x5d0] ;  /* 0x0001740000067ab9 */ /* 0x000fe20000000a00 */
[----:B------:R-:W-:Y:S01]  /*3590*/  ISETP.GE.AND P0, PT, R28, UR8, PT ;  /* 0x000000081c007c0c */ /* 0x000fe2000bf06270 */
[----:B0-----:R-:W-:Y:S01]  /*35a0*/  IMAD.WIDE.U32 R18, R4, UR6, R26 ;  /* 0x0000000604127c25 */ /* 0x001fe2000f8e001a */
[----:B------:R-:W-:Y:S02]  /*35b0*/  SHF.R.S32.HI R32, RZ, 0x1f, R33 ;  /* 0x0000001fff207819 */ /* 0x000fe40000011421 */
[C---:B------:R-:W-:Y:S01]  /*35c0*/  ISETP.GE.OR P0, PT, R33.reuse, R29, P0 ;  /* 0x0000001d2100720c */ /* 0x040fe20000706670 */
[----:B------:R-:W-:Y:S01]  /*35d0*/  IMAD R5, R34, UR6, RZ ;  /* 0x0000000622057c24 */ /* 0x000fe2000f8e02ff */
[----:B------:R-:W-:-:S03]  /*35e0*/  IADD3 R18, P1, R33, R18, RZ ;  /* 0x0000001221127210 */ /* 0x000fc60007f3e0ff */
[----:B------:R-:W-:-:S05]  /*35f0*/  IMAD R5, R4, UR7, R5 ;  /* 0x0000000704057c24 */ /* 0x000fca000f8e0205 */
[----:B------:R-:W-:-:S03]  /*3600*/  IADD3.X R19, R32, R19, R5, P1, !PT ;  /* 0x0000001320137210 */ /* 0x000fc60000ffe405 */
[----:B------:R-:W-:Y:S05]  /*3610*/  @P0 BRA `(.L_x_40) ;  /* 0x0000004400b80947 */ /* 0x000fea0003800000 */
[----:B------:R-:W0:Y:S01]  /*3620*/  LDC.64 R30, c[0x0][0x5c8] ;  /* 0x00017200ff1e7b82 */ /* 0x000e220000000a00 */
[----:B------:R-:W-:Y:S01]  /*3630*/  IMAD.WIDE R24, R6, 0x40, R10 ;  /* 0x0000004006187825 */ /* 0x000fe200078e020a */
[----:B------:R-:W-:Y:S01]  /*3640*/  ULDC.64 UR6, c[0x0][0x5c0] ;  /* 0x0001700000067ab9 */ /* 0x000fe20000000a00 */
[----:B------:R-:W-:Y:S02]  /*3650*/  BSSY B0, `(.L_x_40) ;  /* 0x000046a000007945 */ /* 0x000fe40003800000 */
[----:B------:R-:W-:-:S04]  /*3660*/  IMAD R6, R16, -0x2, R29 ;  /* 0xfffffffe10067824 */ /* 0x000fc800078e021d */
[----:B------:R-:W-:Y:S02]  /*3670*/  IMAD.IADD R6, R6, 0x1, -R33 ;  /* 0x0000000106067824 */ /* 0x000fe400078e0a21 */
[-C--:B0-----:R-:W-:Y:S02]  /*3680*/  IMAD R5, R25, R30.reuse, RZ ;  /* 0x0000001e19057224 */ /* 0x081fe400078e02ff */
[----:B------:R-:W-:-:S04]  /*3690*/  IMAD.WIDE.U32 R18, R24, R30, R18 ;  /* 0x0000001e18127225 */ /* 0x000fc800078e0012 */
[----:B------:R-:W-:Y:S01]  /*36a0*/  IMAD R21, R24, R31, R5 ;  /* 0x0000001f18157224 */ /* 0x000fe200078e0205 */
[----:B------:R-:W-:Y:S02]  /*36b0*/  LEA R5, P0, R30, R18, 0x3 ;  /* 0x000000121e057211 */ /* 0x000fe400078018ff */
[----:B------:R-:W-:Y:S01]  /*36c0*/  IADD3 R20, P1, R18, UR6, RZ ;  /* 0x0000000612147c10 */ /* 0x000fe2000ff3e0ff */
[----:B------:R-:W-:Y:S01]  /*36d0*/  IMAD.IADD R21, R19, 0x1, R21 ;  /* 0x0000000113157824 */ /* 0x000fe200078e0215 */
[----:B------:R-:W-:-:S04]  /*36e0*/  IADD3 R18, P3, R5, UR6, RZ ;  /* 0x0000000605127c10 */ /* 0x000fc8000ff7e0ff */
[----:B------:R-:W-:Y:S01]  /*36f0*/  LEA.HI.X R5, R30, R21, R31, 0x3, P0 ;  /* 0x000000151e057211 */ /* 0x000fe200000f1c1f */
[----:B------:R-:W-:Y:S01]  /*3700*/  IMAD.IADD R30, R17, 0x1, -R28 ;  /* 0x00000001111e7824 */ /* 0x000fe200078e0a1c */
[----:B---3-5:R-:W-:Y:S02]  /*3710*/  FSETP.NEU.AND P0, PT, R15, RZ, PT ;  /* 0x000000ff0f00720b */ /* 0x028fe40003f0d000 */
[----:B------:R-:W-:Y:S02]  /*3720*/  IADD3.X R21, R21, UR7, RZ, P1, !PT ;  /* 0x0000000715157c10 */ /* 0x000fe40008ffe4ff */
[----:B------:R-:W-:-:S09]  /*3730*/  IADD3.X R19, R5, UR7, RZ, P3, !PT ;  /* 0x0000000705137c10 */ /* 0x000fd20009ffe4ff */
[----:B------:R-:W-:Y:S05]  /*3740*/  @!P0 BRA `(.L_x_41) ;  /* 0x0000003400608947 */ /* 0x000fea0003800000 */
[----:B------:R-:W-:Y:S01]  /*3750*/  ULDC.64 UR6, c[0x0][0x5b8] ;  /* 0x00016e0000067ab9 */ /* 0x000fe20000000a00 */
[----:B------:R-:W-:Y:S01]  /*3760*/  ULDC.64 UR16, c[0x0][0x5a8] ;  /* 0x00016a0000107ab9 */ /* 0x000fe20000000a00 */
[----:B------:R-:W-:Y:S01]  /*3770*/  IMAD.WIDE.U32 R26, R4, UR6, R26 ;  /* 0x00000006041a7c25 */ /* 0x000fe2000f8e001a */
[----:B------:R-:W-:Y:S01]  /*3780*/  BSSY B1, `(.L_x_42) ;  /* 0x0000010000017945 */ /* 0x000fe20003800000 */
[----:B------:R-:W-:Y:S02]  /*3790*/  PRMT R28, RZ, 0x7610, R28 ;  /* 0x00007610ff1c7816 */ /* 0x000fe4000000001c */
[----:B------:R-:W-:Y:S01]  /*37a0*/  IMAD R5, R34, UR6, RZ ;  /* 0x0000000622057c24 */ /* 0x000fe2000f8e02ff */
[----:B------:R-:W-:-:S03]  /*37b0*/  IADD3 R26, P0, R33, R26, RZ ;  /* 0x0000001a211a7210 */ /* 0x000fc60007f1e0ff */
[----:B------:R-:W-:Y:S01]  /*37c0*/  IMAD R5, R4, UR7, R5 ;  /* 0x0000000704057c24 */ /* 0x000fe2000f8e0205 */
[----:B------:R-:W-:Y:S02]  /*37d0*/  ULDC.64 UR6, c[0x0][0x5b0] ;  /* 0x00016c0000067ab9 */ /* 0x000fe40000000a00 */
[----:B------:R-:W-:Y:S02]  /*37e0*/  IMAD R29, R25, UR6, RZ ;  /* 0x00000006191d7c24 */ /* 0x000fe4000f8e02ff */
[----:B------:R-:W-:Y:S02]  /*37f0*/  IADD3.X R27, R32, R27, R5, P0, !PT ;  /* 0x0000001b201b7210 */ /* 0x000fe400007fe405 */
[----:B------:R-:W-:Y:S01]  /*3800*/  ISETP.GE.AND P0, PT, R30, 0x1, PT ;  /* 0x000000011e00780c */ /* 0x000fe20003f06270 */
[C---:B------:R-:W-:Y:S02]  /*3810*/  IMAD R29, R24.reuse, UR7, R29 ;  /* 0x00000007181d7c24 */ /* 0x040fe4000f8e021d */
[----:B------:R-:W-:Y:S01]  /*3820*/  IMAD.WIDE.U32 R4, R24, UR6, R26 ;  /* 0x0000000618047c25 */ /* 0x000fe2000f8e001a */
[----:B------:R-:W-:-:S02]  /*3830*/  ISETP.LT.OR P4, PT, R6, 0x1, !P0 ;  /* 0x000000010600780c */ /* 0x000fc40004781670 */
[----:B------:R-:W-:-:S04]  /*3840*/  IADD3 R4, P1, R4, UR16, RZ ;  /* 0x0000001004047c10 */ /* 0x000fc8000ff3e0ff */
[----:B------:R-:W-:-:S07]  /*3850*/  IADD3.X R5, R5, UR17, R29, P1, !PT ;  /* 0x0000001105057c10 */ /* 0x000fce0008ffe41d */
[----:B------:R-:W-:Y:S05]  /*3860*/  @P4 BRA `(.L_x_43) ;  /* 0x0000000000044947 */ /* 0x000fea0003800000 */
[----:B------:R0:W5:Y:S02]  /*3870*/  LDG.E.U8 R28, desc[UR14][R4.64] ;  /* 0x0000000e041c7981 */ /* 0x000164000c1e1100 */
.L_x_43:
[----:B------:R-:W-:Y:S05]  /*3880*/  BSYNC B1 ;  /* 0x0000000000017941 */ /* 0x000fea0003800000 */
.L_x_42:
[----:B-----5:R-:W-:Y:S01]  /*3890*/  LOP3.LUT R28, R28, 0xff, RZ, 0xc0, !PT ;  /* 0x000000ff1c1c7812 */ /* 0x020fe200078ec0ff */
[----:B------:R-:W-:Y:S01]  /*38a0*/  BSSY B1, `(.L_x_44) ;  /* 0x000000b000017945 */ /* 0x000fe20003800000 */
[----:B------:R-:W-:Y:S02]  /*38b0*/  ISETP.LT.OR P3, PT, R6, 0x2, !P0 ;  /* 0x000000020600780c */ /* 0x000fe40004761670 */
[----:B------:R-:W-:-:S05]  /*38c0*/  F2FP.F16.E4M3.UNPACK_B R28, R28 ;  /* 0x0000001cff1c723e */ /* 0x000fca00020006ff */
[----:B------:R-:W-:-:S05]  /*38d0*/  HADD2.F32 R28, -RZ, R28.H0_H0 ;  /* 0x2000001cff1c7230 */ /* 0x000fca0000004100 */
[----:B------:R-:W-:-:S04]  /*38e0*/  FMUL R28, R28, R15 ;  /* 0x0000000f1c1c7220 */ /* 0x000fc80000400000 */
[----:B--2---:R-:W-:-:S05]  /*38f0*/  FFMA R28, R151, R14, R28 ;  /* 0x0000000e971c7223 */ /* 0x004fca000000001c */
[----:B------:R-:W-:Y:S02]  /*3900*/  F2FP.SATFINITE.E4M3.F32.PACK_AB_MERGE_C R29, RZ, R28, RZ ;  /* 0x0000001cff1d723e */ /* 0x000fe400048070ff */
[----:B------:R-:W-:-:S03]  /*3910*/  PRMT R28, RZ, 0x7610, R28 ;  /* 0x00007610ff1c7816 */ /* 0x000fc6000000001c */
[----:B------:R1:W-:Y:S01]  /*3920*/  @!P4 STG.E.U8 desc[UR14][R20.64], R29 ;  /* 0x0000001d1400c986 */ /* 0x0003e2000c10110e */
[----:B------:R-:W-:Y:S05]  /*3930*/  @P3 BRA `(.L_x_45) ;  /* 0x0000000000043947 */ /* 0x000fea0003800000 */
[----:B------:R2:W5:Y:S02]  /*3940*/  LDG.E.U8 R28, desc[UR14][R4.64+0x1] ;  /* 0x0000010e041c7981 */ /* 0x000564000c1e1100 */
.L_x_45:
[----:B------:R-:W-:Y:S05]  /*3950*/  BSYNC B1 ;  /* 0x0000000000017941 */ /* 0x000fea0003800000 */
.L_x_44:
[----:B-----5:R-:W-:Y:S01]  /*3960*/  LOP3.LUT R28, R28, 0xff, RZ, 0xc0, !PT ;  /* 0x000000ff1c1c7812 */ /* 0x020fe200078ec0ff */
[----:B------:R-:W-:Y:S01]  /*3970*/  BSSY B1, `(.L_x_46) ;  /* 0x0000013000017945 */ /* 0x000fe20003800000 */
[----:B-1----:R-:W-:Y:S02]  /*3980*/  IADD3 R29, P1, R24, 0x8, RZ ;  /* 0x00000008181d7810 */ /* 0x002fe40007f3e0ff */
[----:B------:R-:W-:-:S03]  /*3990*/  F2FP.F16.E4M3.UNPACK_B R28, R28 ;  /* 0x0000001cff1c723e */ /* 0x000fc600020006ff */
[----:B------:R-:W-:Y:S01]  /*39a0*/  IMAD.X R24, RZ, RZ, R25, P1 ;  /* 0x000000ffff187224 */ /* 0x000fe200008e0619 */
[----:B------:R-:W-:Y:S01]  /*39b0*/  ISETP.GE.AND P1, PT, R30, 0x9, PT ;  /* 0x000000091e00780c */ /* 0x000fe20003f26270 */
[----:B------:R-:W-:Y:S02]  /*39c0*/  HADD2.F32 R28, -RZ, R28.H0_H0 ;  /* 0x2000001cff1c7230 */ /* 0x000fe40000004100 */
[----:B------:R-:W-:Y:S01]  /*39d0*/  IMAD R24, R24, UR6, RZ ;  /* 0x0000000618187c24 */ /* 0x000fe2000f8e02ff */
[----:B------:R-:W-:Y:S01]  /*39e0*/  ISETP.LT.OR P5, PT, R6, 0x1, !P1 ;  /* 0x000000010600780c */ /* 0x000fe20004fa1670 */
[----:B------:R-:W-:-:S04]  /*39f0*/  IMAD.WIDE.U32 R26, R29, UR6, R26 ;  /* 0x000000061d1a7c25 */ /* 0x000fc8000f8e001a */
[----:B------:R-:W-:Y:S01]  /*3a00*/  FMUL R25, R28, R15 ;  /* 0x0000000f1c197220 */ /* 0x000fe20000400000 */
[----:B------:R-:W-:-:S03]  /*3a10*/  IMAD R29, R29, UR7, R24 ;  /* 0x000000071d1d7c24 */ /* 0x000fc6000f8e0218 */
[----:B------:R-:W-:Y:S01]  /*3a20*/  FFMA R25, R146, R14, R25 ;  /* 0x0000000e92197223 */ /* 0x000fe20000000019 */
[----:B------:R-:W-:Y:S02]  /*3a30*/  IADD3 R24, P4, R26, UR16, RZ ;  /* 0x000000101a187c10 */ /* 0x000fe4000ff9e0ff */
[----:B------:R-:W-:Y:S02]  /*3a40*/  PRMT R26, RZ, 0x7610, R26 ;  /* 0x00007610ff1a7816 */ /* 0x000fe4000000001a */
[----:B------:R-:W-:Y:S02]  /*3a50*/  F2FP.SATFINITE.E4M3.F32.PACK_AB_MERGE_C R31, RZ, R25, RZ ;  /* 0x00000019ff1f723e */ /* 0x000fe400048070ff */
[----:B------:R-:W-:-:S03]  /*3a60*/  IADD3.X R25, R27, UR17, R29, P4, !PT ;  /* 0x000000111b197c10 */ /* 0x000fc6000a7fe41d */
[----:B------:R1:W-:Y:S01]  /*3a70*/  @!P3 STG.E.U8 desc[UR14][R20.64+0x1], R31 ;  /* 0x0000011f1400b986 */ /* 0x0003e2000c10110e */
[----:B------:R-:W-:Y:S05]  /*3a80*/  @P5 BRA `(.L_x_47) ;  /* 0x0000000000045947 */ /* 0x000fea0003800000 */
[----:B------:R3:W5:Y:S02]  /*3a90*/  LDG.E.U8 R26, desc[UR14][R24.64] ;  /* 0x0000000e181a7981 */ /* 0x000764000c1e1100 */
.L_x_47:
[----:B------:R-:W-:Y:S05]  /*3aa0*/  BSYNC B1 ;  /* 0x0000000000017941 */ /* 0x000fea0003800000 */
.L_x_46:
[----:B-----5:R-:W-:Y:S01]  /*3ab0*/  LOP3.LUT R26, R26, 0xff, RZ, 0xc0, !PT ;  /* 0x000000ff1a1a7812 */ /* 0x020fe200078ec0ff */
[----:B------:R-:W-:Y:S01]  /*3ac0*/  BSSY B1, `(.L_x_48) ;  /* 0x000000b000017945 */ /* 0x000fe20003800000 */
[----:B------:R-:W-:Y:S02]  /*3ad0*/  ISETP.LT.OR P3, PT, R6, 0x2, !P1 ;  /* 0x000000020600780c */ /* 0x000fe40004f61670 */
[----:B------:R-:W-:-:S05]  /*3ae0*/  F2FP.F16.E4M3.UNPACK_B R26, R26 ;  /* 0x0000001aff1a723e */ /* 0x000fca00020006ff */
[----:B------:R-:W-:-:S05]  /*3af0*/  HADD2.F32 R26, -RZ, R26.H0_H0 ;  /* 0x2000001aff1a7230 */ /* 0x000fca0000004100 */
[----:B------:R-:W-:-:S04]  /*3b00*/  FMUL R26, R26, R15 ;  /* 0x0000000f1a1a7220 */ /* 0x000fc80000400000 */
[----:B------:R-:W-:-:S05]  /*3b10*/  FFMA R26, R149, R14, R26 ;  /* 0x0000000e951a7223 */ /* 0x000fca000000001a */
[----:B------:R-:W-:Y:S02]  /*3b20*/  F2FP.SATFINITE.E4M3.F32.PACK_AB_MERGE_C R27, RZ, R26, RZ ;  /* 0x0000001aff1b723e */ /* 0x000fe400048070ff */
[----:B------:R-:W-:-:S03]  /*3b30*/  PRMT R26, RZ, 0x7610, R26 ;  /* 0x00007610ff1a7816 */ /* 0x000fc6000000001a */
[----:B------:R4:W-:Y:S01]  /*3b40*/  @!P5 STG.E.U8 desc[UR14][R18.64], R27 ;  /* 0x0000001b1200d986 */ /* 0x0009e2000c10110e */
[----:B------:R-:W-:Y:S05]  /*3b50*/  @P3 BRA `(.L_x_49) ;  /* 0x0000000000043947 */ /* 0x000fea0003800000 */
[----:B------:R0:W5:Y:S02]  /*3b60*/  LDG.E.U8 R26, desc[UR14][R24.64+0x1] ;  /* 0x0000010e181a7981 */ /* 0x000164000c1e1100 */
.L_x_49:
[----:B------:R-:W-:Y:S05]  /*3b70*/  BSYNC B1 ;  /* 0x0000000000017941 */ /* 0x000fea0003800000 */
.L_x_48:
[----:B-----5:R-:W-:Y:S01]  /*3b80*/  LOP3.LUT R26, R26, 0xff, RZ, 0xc0, !PT ;  /* 0x000000ff1a1a7812 */ /* 0x020fe200078ec0ff */
[----:B------:R-:W-:Y:S01]  /*3b90*/  BSSY B1, `(.L_x_50) ;  /* 0x000000b000017945 */ /* 0x000fe20003800000 */
[----:B------:R-:W-:Y:S02]  /*3ba0*/  ISETP.LT.OR P4, PT, R6, 0x9, !P0 ;  /* 0x000000090600780c */ /* 0x000fe40004781670 */
[----:B------:R-:W-:-:S05]  /*3bb0*/  F2FP.F16.E4M3.UNPACK_B R26, R26 ;  /* 0x0000001aff1a723e */ /* 0x000fca00020006ff */
[----:B------:R-:W-:-:S05]  /*3bc0*/  HADD2.F32 R26, -RZ, R26.H0_H0 ;  /* 0x2000001aff1a7230 */ /* 0x000fca0000004100 */
[----:B----4-:R-:W-:Y:S01]  /*3bd0*/  FMUL R27, R26, R15 ;  /* 0x0000000f1a1b7220 */ /* 0x010fe20000400000 */
[----:B------:R-:W-:-:S03]  /*3be0*/  PRMT R26, RZ, 0x7610, R26 ;  /* 0x00007610ff1a7816 */ /* 0x000fc6000000001a */
[----:B------:R-:W-:-:S05]  /*3bf0*/  FFMA R27, R144, R14, R27 ;  /* 0x0000000e901b7223 */ /* 0x000fca000000001b */
[----:B------:R-:W-:-:S05]  /*3c00*/  F2FP.SATFINITE.E4M3.F32.PACK_AB_MERGE_C R27, RZ, R27, RZ ;  /* 0x0000001bff1b723e */ /* 0x000fca00048070ff */
[----:B------:R4:W-:Y:S01]  /*3c10*/  @!P3 STG.E.U8 desc[UR14][R18.64+0x1], R27 ;  /* 0x0000011b1200b986 */ /* 0x0009e2000c10110e */
[----:B------:R-:W-:Y:S05]  /*3c20*/  @P4 BRA `(.L_x_51) ;  /* 0x0000000000044947 */ /* 0x000fea0003800000 */
[----:B------:R0:W5:Y:S02]  /*3c30*/  LDG.E.U8 R26, desc[UR14][R4.64+0x8] ;  /* 0x0000080e041a7981 */ /* 0x000164000c1e1100 */
.L_x_51:
[----:B------:R-:W-:Y:S05]  /*3c40*/  BSYNC B1 ;  /* 0x0000000000017941 */ /* 0x000fea0003800000 */
.L_x_50:
[----:B-----5:R-:W-:Y:S01]  /*3c50*/  LOP3.LUT R26, R26, 0xff, RZ, 0xc0, !PT ;  /* 0x000000ff1a1a7812 */ /* 0x020fe200078ec0ff */
[----:B------:R-:W-:Y:S01]  /*3c60*/  BSSY B1, `(.L_x_52) ;  /* 0x000000b000017945 */ /* 0x000fe20003800000 */
[----:B------:R-:W-:Y:S02]  /*3c70*/  ISETP.LT.OR P3, PT, R6, 0xa, !P0 ;  /* 0x0000000a0600780c */ /* 0x000fe40004761670 */
[----:B------:R-:W-:-:S05]  /*3c80*/  F2FP.F16.E4M3.UNPACK_B R26, R26 ;  /* 0x0000001aff1a723e */ /* 0x000fca00020006ff */
[----:B------:R-:W-:-:S05]  /*3c90*/  HADD2.F32 R26, -RZ, R26.H0_H0 ;  /* 0x2000001aff1a7230 */ /* 0x000fca0000004100 */
[----:B------:R-:W-:-:S04]  /*3ca0*/  FMUL R26, R26, R15 ;  /* 0x0000000f1a1a7220 */ /* 0x000fc80000400000 */
[----:B------:R-:W-:-:S05]  /*3cb0*/  FFMA R26, R147, R14, R26 ;  /* 0x0000000e931a7223 */ /* 0x000fca000000001a */
[----:B----4-:R-:W-:Y:S02]  /*3cc0*/  F2FP.SATFINITE.E4M3.F32.PACK_AB_MERGE_C R27, RZ, R26, RZ ;  /* 0x0000001aff1b723e */ /* 0x010fe400048070ff */
[----:B------:R-:W-:-:S03]  /*3cd0*/  PRMT R26, RZ, 0x7610, R26 ;  /* 0x00007610ff1a7816 */ /* 0x000fc6000000001a */
[----:B------:R4:W-:Y:S01]  /*3ce0*/  @!P4 STG.E.U8 desc[UR14][R20.64+0x8], R27 ;  /* 0x0000081b1400c986 */ /* 0x0009e2000c10110e */
[----:B------:R-:W-:Y:S05]  /*3cf0*/  @P3 BRA `(.L_x_53) ;  /* 0x0000000000043947 */ /* 0x000fea0003800000 */
[----:B------:R0:W5:Y:S02]  /*3d00*/  LDG.E.U8 R26, desc[UR14][R4.64+0x9] ;  /* 0x0000090e041a7981 */ /* 0x000164000c1e1100 */
.L_x_53:
[----:B------:R-:W-:Y:S05]  /*3d10*/  BSYNC B1 ;  /* 0x0000000000017941 */ /* 0x000fea0003800000 */
.L_x_52:
        /* <DEDUP_REMOVED lines=12> */
.L_x_55:
[----:B------:R-:W-:Y:S05]  /*3de0*/  BSYNC B1 ;  /* 0x0000000000017941 */ /* 0x000fea0003800000 */
.L_x_54:
        /* <DEDUP_REMOVED lines=12> */
.L_x_57:
[----:B------:R-:W-:Y:S05]  /*3eb0*/  BSYNC B1 ;  /* 0x0000000000017941 */ /* 0x000fea0003800000 */
.L_x_56:
        /* <DEDUP_REMOVED lines=12> */
.L_x_59:
[----:B------:R-:W-:Y:S05]  /*3f80*/  BSYNC B1 ;  /* 0x0000000000017941 */ /* 0x000fea0003800000 */
.L_x_58:
        /* <DEDUP_REMOVED lines=12> */
.L_x_61:
[----:B------:R-:W-:Y:S05]  /*4050*/  BSYNC B1 ;  /* 0x0000000000017941 */ /* 0x000fea0003800000 */
.L_x_60:
        /* <DEDUP_REMOVED lines=12> */
.L_x_63:
[----:B------:R-:W-:Y:S05]  /*4120*/  BSYNC B1 ;  /* 0x0000000000017941 */ /* 0x000fea0003800000 */
.L_x_62:
        /* <DEDUP_REMOVED lines=12> */
.L_x_65:
[----:B------:R-:W-:Y:S05]  /*41f0*/  BSYNC B1 ;  /* 0x0000000000017941 */ /* 0x000fea0003800000 */
.L_x_64:
        /* <DEDUP_REMOVED lines=12> */
.L_x_67:
[----:B------:R-:W-:Y:S05]  /*42c0*/  BSYNC B1 ;  /* 0x0000000000017941 */ /* 0x000fea0003800000 */
.L_x_66:
        /* <DEDUP_REMOVED lines=12> */
.L_x_69:
[----:B------:R-:W-:Y:S05]  /*4390*/  BSYNC B1 ;  /* 0x0000000000017941 */ /* 0x000fea0003800000 */
.L_x_68:
        /* <DEDUP_REMOVED lines=12> */
.L_x_71:
[----:B------:R-:W-:Y:S05]  /*4460*/  BSYNC B1 ;  /* 0x0000000000017941 */ /* 0x000fea0003800000 */
.L_x_70:
        /* <DEDUP_REMOVED lines=12> */
.L_x_73:
[----:B------:R-:W-:Y:S05]  /*4530*/  BSYNC B1 ;  /* 0x0000000000017941 */ /* 0x000fea0003800000 */
.L_x_72:
        /* <DEDUP_REMOVED lines=12> */
.L_x_75:
[----:B------:R-:W-:Y:S05]  /*4600*/  BSYNC B1 ;  /* 0x0000000000017941 */ /* 0x000fea0003800000 */
.L_x_74:
        /* <DEDUP_REMOVED lines=12> */
.L_x_77:
[----:B------:R-:W-:Y:S05]  /*46d0*/  BSYNC B1 ;  /* 0x0000000000017941 */ /* 0x000fea0003800000 */
.L_x_76:
        /* <DEDUP_REMOVED lines=12> */
.L_x_79:
[----:B------:R-:W-:Y:S05]  /*47a0*/  BSYNC B1 ;  /* 0x0000000000017941 */ /* 0x000fea0003800000 */
.L_x_78:
        /* <DEDUP_REMOVED lines=12> */
.L_x_81:
[----:B------:R-:W-:Y:S05]  /*4870*/  BSYNC B1 ;  /* 0x0000000000017941 */ /* 0x000fea0003800000 */
.L_x_80:
        /* <DEDUP_REMOVED lines=12> */
.L_x_83:
[----:B------:R-:W-:Y:S05]  /*4940*/  BSYNC B1 ;  /* 0x0000000000017941 */ /* 0x000fea0003800000 */
.L_x_82:
        /* <DEDUP_REMOVED lines=12> */
.L_x_85:
[----:B------:R-:W-:Y:S05]  /*4a10*/  BSYNC B1 ;  /* 0x0000000000017941 */ /* 0x000fea0003800000 */
.L_x_84:
        /* <DEDUP_REMOVED lines=12> */
.L_x_87:
[----:B------:R-:W-:Y:S05]  /*4ae0*/  BSYNC B1 ;  /* 0x0000000000017941 */ /* 0x000fea0003800000 */
.L_x_86:
        /* <DEDUP_REMOVED lines=12> */
.L_x_89:
[----:B------:R-:W-:Y:S05]  /*4bb0*/  BSYNC B1 ;  /* 0x0000000000017941 */ /* 0x000fea0003800000 */
.L_x_88:
        /* <DEDUP_REMOVED lines=12> */
.L_x_91:
[----:B------:R-:W-:Y:S05]  /*4c80*/  BSYNC B1 ;  /* 0x0000000000017941 */ /* 0x000fea0003800000 */
.L_x_90:
        /* <DEDUP_REMOVED lines=12> */
.L_x_93:
[----:B------:R-:W-:Y:S05]  /*4d50*/  BSYNC B1 ;  /* 0x0000000000017941 */ /* 0x000fea0003800000 */
.L_x_92:
        /* <DEDUP_REMOVED lines=12> */
.L_x_95:
[----:B------:R-:W-:Y:S05]  /*4e20*/  BSYNC B1 ;  /* 0x0000000000017941 */ /* 0x000fea0003800000 */
.L_x_94:
        /* <DEDUP_REMOVED lines=12> */
.L_x_97:
[----:B------:R-:W-:Y:S05]  /*4ef0*/  BSYNC B1 ;  /* 0x0000000000017941 */ /* 0x000fea0003800000 */
.L_x_96:
        /* <DEDUP_REMOVED lines=12> */
.L_x_99:
[----:B------:R-:W-:Y:S05]  /*4fc0*/  BSYNC B1 ;  /* 0x0000000000017941 */ /* 0x000fea0003800000 */
.L_x_98:
        /* <DEDUP_REMOVED lines=12> */
.L_x_101:
[----:B------:R-:W-:Y:S05]  /*5090*/  BSYNC B1 ;  /* 0x0000000000017941 */ /* 0x000fea0003800000 */
.L_x_100:
        /* <DEDUP_REMOVED lines=12> */
.L_x_103:
[----:B------:R-:W-:Y:S05]  /*5160*/  BSYNC B1 ;  /* 0x0000000000017941 */ /* 0x000fea0003800000 */
.L_x_102:
        /* <DEDUP_REMOVED lines=12> */
.L_x_105:
[----:B------:R-:W-:Y:S05]  /*5230*/  BSYNC B1 ;  /* 0x0000000000017941 */ /* 0x000fea0003800000 */
.L_x_104:
        /* <DEDUP_REMOVED lines=12> */
.L_x_107:
[----:B------:R-:W-:Y:S05]  /*5300*/  BSYNC B1 ;  /* 0x0000000000017941 */ /* 0x000fea0003800000 */
.L_x_106:
        /* <DEDUP_REMOVED lines=12> */
.L_x_109:
[----:B------:R-:W-:Y:S05]  /*53d0*/  BSYNC B1 ;  /* 0x0000000000017941 */ /* 0x000fea0003800000 */
.L_x_108:
        /* <DEDUP_REMOVED lines=12> */
.L_x_111:
[----:B------:R-:W-:Y:S05]  /*54a0*/  BSYNC B1 ;  /* 0x0000000000017941 */ /* 0x000fea0003800000 */
.L_x_110:
        /* <DEDUP_REMOVED lines=12> */
.L_x_113:
[----:B------:R-:W-:Y:S05]  /*5570*/  BSYNC B1 ;  /* 0x0000000000017941 */ /* 0x000fea0003800000 */
.L_x_112:
        /* <DEDUP_REMOVED lines=12> */
.L_x_115:
[----:B------:R-:W-:Y:S05]  /*5640*/  BSYNC B1 ;  /* 0x0000000000017941 */ /* 0x000fea0003800000 */
.L_x_114:
        /* <DEDUP_REMOVED lines=12> */
.L_x_117:
[----:B------:R-:W-:Y:S05]  /*5710*/  BSYNC B1 ;  /* 0x0000000000017941 */ /* 0x000fea0003800000 */
.L_x_116:
        /* <DEDUP_REMOVED lines=12> */
.L_x_119:
[----:B------:R-:W-:Y:S05]  /*57e0*/  BSYNC B1 ;  /* 0x0000000000017941 */ /* 0x000fea0003800000 */
.L_x_118:
        /* <DEDUP_REMOVED lines=12> */
.L_x_121:
[----:B------:R-:W-:Y:S05]  /*58b0*/  BSYNC B1 ;  /* 0x0000000000017941 */ /* 0x000fea0003800000 */
.L_x_120:
        /* <DEDUP_REMOVED lines=12> */
.L_x_123:
[----:B------:R-:W-:Y:S05]  /*5980*/  BSYNC B1 ;  /* 0x0000000000017941 */ /* 0x000fea0003800000 */
.L_x_122:
        /* <DEDUP_REMOVED lines=12> */
.L_x_125:
[----:B------:R-:W-:Y:S05]  /*5a50*/  BSYNC B1 ;  /* 0x0000000000017941 */ /* 0x000fea0003800000 */
.L_x_124:
        /* <DEDUP_REMOVED lines=12> */
.L_x_127:
[----:B------:R-:W-:Y:S05]  /*5b20*/  BSYNC B1 ;  /* 0x0000000000017941 */ /* 0x000fea0003800000 */
.L_x_126:
        /* <DEDUP_REMOVED lines=12> */
.L_x_129:
[----:B------:R-:W-:Y:S05]  /*5bf0*/  BSYNC B1 ;  /* 0x0000000000017941 */ /* 0x000fea0003800000 */
.L_x_128:
        /* <DEDUP_REMOVED lines=12> */
.L_x_131:
[----:B------:R-:W-:Y:S05]  /*5cc0*/  BSYNC B1 ;  /* 0x0000000000017941 */ /* 0x000fea0003800000 */
.L_x_130:
        /* <DEDUP_REMOVED lines=12> */
.L_x_133:
[----:B------:R-:W-:Y:S05]  /*5d90*/  BSYNC B1 ;  /* 0x0000000000017941 */ /* 0x000fea0003800000 */
.L_x_132:
        /* <DEDUP_REMOVED lines=12> */
.L_x_135:
[----:B------:R-:W-:Y:S05]  /*5e60*/  BSYNC B1 ;  /* 0x0000000000017941 */ /* 0x000fea0003800000 */
.L_x_134:
        /* <DEDUP_REMOVED lines=12> */
.L_x_137:
[----:B------:R-:W-:Y:S05]  /*5f30*/  BSYNC B1 ;  /* 0x0000000000017941 */ /* 0x000fea0003800000 */
.L_x_136:
        /* <DEDUP_REMOVED lines=12> */
.L_x_139:
[----:B------:R-:W-:Y:S05]  /*6000*/  BSYNC B1 ;  /* 0x0000000000017941 */ /* 0x000fea0003800000 */
.L_x_138:
        /* <DEDUP_REMOVED lines=12> */
.L_x_141:
[----:B------:R-:W-:Y:S05]  /*60d0*/  BSYNC B1 ;  /* 0x0000000000017941 */ /* 0x000fea0003800000 */
.L_x_140:
        /* <DEDUP_REMOVED lines=12> */
.L_x_143:
[----:B------:R-:W-:Y:S05]  /*61a0*/  BSYNC B1 ;  /* 0x0000000000017941 */ /* 0x000fea0003800000 */
.L_x_142:
        /* <DEDUP_REMOVED lines=12> */
.L_x_145:
[----:B------:R-:W-:Y:S05]  /*6270*/  BSYNC B1 ;  /* 0x0000000000017941 */ /* 0x000fea0003800000 */
.L_x_144:
        /* <DEDUP_REMOVED lines=12> */
.L_x_147:
[----:B------:R-:W-:Y:S05]  /*6340*/  BSYNC B1 ;  /* 0x0000000000017941 */ /* 0x000fea0003800000 */
.L_x_146:
        /* <DEDUP_REMOVED lines=12> */
.L_x_149:
[----:B------:R-:W-:Y:S05]  /*6410*/  BSYNC B1 ;  /* 0x0000000000017941 */ /* 0x000fea0003800000 */
.L_x_148:
        /* <DEDUP_REMOVED lines=12> */
.L_x_151:
[----:B------:R-:W-:Y:S05]  /*64e0*/  BSYNC B1 ;  /* 0x0000000000017941 */ /* 0x000fea0003800000 */
.L_x_150:
        /* <DEDUP_REMOVED lines=12> */
.L_x_153:
[----:B------:R-:W-:Y:S05]  /*65b0*/  BSYNC B1 ;  /* 0x0000000000017941 */ /* 0x000fea0003800000 */
.L_x_152:
        /* <DEDUP_REMOVED lines=12> */
.L_x_155:
[----:B------:R-:W-:Y:S05]  /*6680*/  BSYNC B1 ;  /* 0x0000000000017941 */ /* 0x000fea0003800000 */
.L_x_154:
        /* <DEDUP_REMOVED lines=12> */
.L_x_157:
[----:B------:R-:W-:Y:S05]  /*6750*/  BSYNC B1 ;  /* 0x0000000000017941 */ /* 0x000fea0003800000 */
.L_x_156:
        /* <DEDUP_REMOVED lines=12> */
.L_x_159:
[----:B------:R-:W-:Y:S05]  /*6820*/  BSYNC B1 ;  /* 0x0000000000017941 */ /* 0x000fea0003800000 */
.L_x_158:
        /* <DEDUP_REMOVED lines=12> */
.L_x_161:
[----:B------:R-:W-:Y:S05]  /*68f0*/  BSYNC B1 ;  /* 0x0000000000017941 */ /* 0x000fea0003800000 */
.L_x_160:
        /* <DEDUP_REMOVED lines=12> */
.L_x_163:
[----:B------:R-:W-:Y:S05]  /*69c0*/  BSYNC B1 ;  /* 0x0000000000017941 */ /* 0x000fea0003800000 */
.L_x_162:
[----:B-----5:R-:W-:Y:S01]  /*69d0*/  LOP3.LUT R26, R26, 0xff, RZ, 0xc0, !PT ;  /* 0x000000ff1a1a7812 */ /* 0x020fe200078ec0ff */
[----:B------:R-:W-:Y:S01]  /*69e0*/  BSSY B1, `(.L_x_164) ;  /* 0x000000b000017945 */ /* 0x000fe20003800000 */
[----:B------:R-:W-:Y:S02]  /*69f0*/  ISETP.LT.OR P0, PT, R6, 0x7a, !P0 ;  /* 0x0000007a0600780c */ /* 0x000fe40004701670 */
[----:B------:R-:W-:-:S05]  /*6a00*/  F2FP.F16.E4M3.UNPACK_B R26, R26 ;  /* 0x0000001aff1a723e */ /* 0x000fca00020006ff */
[----:B------:R-:W-:-:S05]  /*6a10*/  HADD2.F32 R26, -RZ, R26.H0_H0 ;  /* 0x2000001aff1a7230 */ /* 0x000fca0000004100 */
[----:B------:R-:W-:-:S04]  /*6a20*/  FMUL R26, R26, R15 ;  /* 0x0000000f1a1a7220 */ /* 0x000fc80000400000 */
[----:B------:R-:W-:Y:S01]  /*6a30*/  FFMA R26, R23, R14, R26 ;  /* 0x0000000e171a7223 */ /* 0x000fe2000000001a */
[----:B------:R-:W-:-:S04]  /*6a40*/  PRMT R23, RZ, 0x7610, R23 ;  /* 0x00007610ff177816 */ /* 0x000fc80000000017 */
[----:B----4-:R-:W-:-:S05]  /*6a50*/  F2FP.SATFINITE.E4M3.F32.PACK_AB_MERGE_C R27, RZ, R26, RZ ;  /* 0x0000001aff1b723e */ /* 0x010fca00048070ff */
[----:B------:R4:W-:Y:S01]  /*6a60*/  @!P4 STG.E.U8 desc[UR14][R20.64+0x78], R27 ;  /* 0x0000781b1400c986 */ /* 0x0009e2000c10110e */
[----:B------:R-:W-:Y:S05]  /*6a70*/  @P0 BRA `(.L_x_165) ;  /* 0x0000000000040947 */ /* 0x000fea0003800000 */
[----:B------:R0:W5:Y:S02]  /*6a80*/  LDG.E.U8 R23, desc[UR14][R4.64+0x79] ;  /* 0x0000790e04177981 */ /* 0x000164000c1e1100 */
.L_x_165:
[----:B------:R-:W-:Y:S05]  /*6a90*/  BSYNC B1 ;  /* 0x0000000000017941 */ /* 0x000fea0003800000 */
.L_x_164:
[----:B-----5:R-:W-:Y:S01]  /*6aa0*/  LOP3.LUT R23, R23, 0xff, RZ, 0xc0, !PT ;  /* 0x000000ff17177812 */ /* 0x020fe200078ec0ff */
[----:B------:R-:W-:Y:S01]  /*6ab0*/  BSSY B1, `(.L_x_166) ;  /* 0x000000b000017945 */ /* 0x000fe20003800000 */
[----:B------:R-:W-:Y:S02]  /*6ac0*/  ISETP.LT.OR P3, PT, R6, 0x79, !P1 ;  /* 0x000000790600780c */ /* 0x000fe40004f61670 */
[----:B------:R-:W-:-:S05]  /*6ad0*/  F2FP.F16.E4M3.UNPACK_B R23, R23 ;  /* 0x00000017ff17723e */ /* 0x000fca00020006ff */
[----:B0-2---:R-:W-:-:S05]  /*6ae0*/  HADD2.F32 R4, -RZ, R23.H0_H0 ;  /* 0x20000017ff047230 */ /* 0x005fca0000004100 */
[----:B------:R-:W-:Y:S01]  /*6af0*/  FMUL R5, R4, R15 ;  /* 0x0000000f04057220 */ /* 0x000fe20000400000 */
[----:B------:R-:W-:-:S03]  /*6b00*/  PRMT R4, RZ, 0x7610, R4 ;  /* 0x00007610ff047816 */ /* 0x000fc60000000004 */
[----:B------:R-:W-:-:S05]  /*6b10*/  FFMA R5, R22, R14, R5 ;  /* 0x0000000e16057223 */ /* 0x000fca0000000005 */
[----:B------:R-:W-:-:S05]  /*6b20*/  F2FP.SATFINITE.E4M3.F32.PACK_AB_MERGE_C R5, RZ, R5, RZ ;  /* 0x00000005ff05723e */ /* 0x000fca00048070ff */
[----:B------:R0:W-:Y:S01]  /*6b30*/  @!P0 STG.E.U8 desc[UR14][R20.64+0x79], R5 ;  /* 0x0000790514008986 */ /* 0x0001e2000c10110e */
[----:B------:R-:W-:Y:S05]  /*6b40*/  @P3 BRA `(.L_x_167) ;  /* 0x0000000000043947 */ /* 0x000fea0003800000 */
[----:B------:R2:W5:Y:S02]  /*6b50*/  LDG.E.U8 R4, desc[UR14][R24.64+0x78] ;  /* 0x0000780e18047981 */ /* 0x000564000c1e1100 */
.L_x_167:
[----:B------:R-:W-:Y:S05]  /*6b60*/  BSYNC B1 ;  /* 0x0000000000017941 */ /* 0x000fea0003800000 */
.L_x_166:
[----:B-----5:R-:W-:Y:S01]  /*6b70*/  LOP3.LUT R4, R4, 0xff, RZ, 0xc0, !PT ;  /* 0x000000ff04047812 */ /* 0x020fe200078ec0ff */
[----:B------:R-:W-:Y:S01]  /*6b80*/  BSSY B1, `(.L_x_168) ;  /* 0x000000b000017945 */ /* 0x000fe20003800000 */
[----:B------:R-:W-:Y:S02]  /*6b90*/  ISETP.LT.OR P1, PT, R6, 0x7a, !P1 ;  /* 0x0000007a0600780c */ /* 0x000fe40004f21670 */
[----:B------:R-:W-:-:S05]  /*6ba0*/  F2FP.F16.E4M3.UNPACK_B R4, R4 ;  /* 0x00000004ff04723e */ /* 0x000fca00020006ff */
[----:B------:R-:W-:-:S05]  /*6bb0*/  HADD2.F32 R4, -RZ, R4.H0_H0 ;  /* 0x20000004ff047230 */ /* 0x000fca0000004100 */
[----:B------:R-:W-:-:S04]  /*6bc0*/  FMUL R4, R4, R15 ;  /* 0x0000000f04047220 */ /* 0x000fc80000400000 */
[----:B------:R-:W-:-:S05]  /*6bd0*/  FFMA R4, R89, R14, R4 ;  /* 0x0000000e59047223 */ /* 0x000fca0000000004 */
[----:B0-----:R-:W-:Y:S02]  /*6be0*/  F2FP.SATFINITE.E4M3.F32.PACK_AB_MERGE_C R5, RZ, R4, RZ ;  /* 0x00000004ff05723e */ /* 0x001fe400048070ff */
[----:B------:R-:W-:-:S03]  /*6bf0*/  PRMT R4, RZ, 0x7610, R4 ;  /* 0x00007610ff047816 */ /* 0x000fc60000000004 */
[----:B------:R0:W-:Y:S01]  /*6c00*/  @!P3 STG.E.U8 desc[UR14][R18.64+0x78], R5 ;  /* 0x000078051200b986 */ /* 0x0001e2000c10110e */
[----:B------:R-:W-:Y:S05]  /*6c10*/  @P1 BRA `(.L_x_169) ;  /* 0x0000000000041947 */ /* 0x000fea0003800000 */
[----:B------:R0:W5:Y:S02]  /*6c20*/  LDG.E.U8 R4, desc[UR14][R24.64+0x79] ;  /* 0x0000790e18047981 */ /* 0x000164000c1e1100 */
.L_x_169:
[----:B------:R-:W-:Y:S05]  /*6c30*/  BSYNC B1 ;  /* 0x0000000000017941 */ /* 0x000fea0003800000 */
.L_x_168:
[----:B------:R-:W-:Y:S05]  /*6c40*/  @P1 BRA `(.L_x_170) ;  /* 0x0000001000281947 */ /* 0x000fea0003800000 */
[----:B-----5:R-:W-:-:S04]  /*6c50*/  LOP3.LUT R4, R4, 0xff, RZ, 0xc0, !PT ;  /* 0x000000ff04047812 */ /* 0x020fc800078ec0ff */
[----:B------:R-:W-:-:S05]  /*6c60*/  F2FP.F16.E4M3.UNPACK_B R4, R4 ;  /* 0x00000004ff04723e */ /* 0x000fca00020006ff */
[----:B------:R-:W-:-:S05]  /*6c70*/  HADD2.F32 R4, -RZ, R4.H0_H0 ;  /* 0x20000004ff047230 */ /* 0x000fca0000004100 */
[----:B0-----:R-:W-:-:S04]  /*6c80*/  FMUL R5, R4, R15 ;  /* 0x0000000f04057220 */ /* 0x001fc80000400000 */
[----:B------:R-:W-:-:S05]  /*6c90*/  FFMA R5, R88, R14, R5 ;  /* 0x0000000e58057223 */ /* 0x000fca0000000005 */
[----:B------:R-:W-:-:S05]  /*6ca0*/  F2FP.SATFINITE.E4M3.F32.PACK_AB_MERGE_C R5, RZ, R5, RZ ;  /* 0x00000005ff05723e */ /* 0x000fca00048070ff */
[----:B------:R0:W-:Y:S01]  /*6cb0*/  STG.E.U8 desc[UR14][R18.64+0x79], R5 ;  /* 0x0000790512007986 */ /* 0x0001e2000c10110e */
[----:B------:R-:W-:Y:S05]  /*6cc0*/  BRA `(.L_x_170) ;  /* 0x0000001000087947 */ /* 0x000fea0003800000 */
.L_x_41:
[----:B------:R-:W-:Y:S01]  /*6cd0*/  ISETP.GE.AND P1, PT, R30, 0x1, PT ;  /* 0x000000011e00780c */ /* 0x000fe20003f26270 */
[-C--:B--2---:R-:W-:Y:S01]  /*6ce0*/  FMUL R151, R151, R14.reuse ;  /* 0x0000000e97977220 */ /* 0x084fe20000400000 */
[-C--:B------:R-:W-:Y:S01]  /*6cf0*/  FMUL R146, R146, R14.reuse ;  /* 0x0000000e92927220 */ /* 0x080fe20000400000 */
[----:B------:R-:W-:Y:S01]  /*6d00*/  ISETP.GE.AND P0, PT, R30, 0x9, PT ;  /* 0x000000091e00780c */ /* 0x000fe20003f06270 */
[-C--:B------:R-:W-:Y:S01]  /*6d10*/  FMUL R149, R149, R14.reuse ;  /* 0x0000000e95957220 */ /* 0x080fe20000400000 */
[----:B------:R-:W-:Y:S01]  /*6d20*/  ISETP.LT.OR P4, PT, R6, 0x1, !P1 ;  /* 0x000000010600780c */ /* 0x000fe20004f81670 */
[-C--:B------:R-:W-:Y:S01]  /*6d30*/  FMUL R144, R144, R14.reuse ;  /* 0x0000000e90907220 */ /* 0x080fe20000400000 */
[----:B------:R-:W-:Y:S01]  /*6d40*/  ISETP.LT.OR P5, PT, R6, 0x2, !P1 ;  /* 0x000000020600780c */ /* 0x000fe20004fa1670 */
[-C--:B------:R-:W-:Y:S01]  /*6d50*/  FMUL R147, R147, R14.reuse ;  /* 0x0000000e93937220 */ /* 0x080fe20000400000 */
[----:B------:R-:W-:Y:S01]  /*6d60*/  F2FP.SATFINITE.E4M3.F32.PACK_AB_MERGE_C R151, RZ, R151, RZ ;  /* 0x00000097ff97723e */ /* 0x000fe200048070ff */
[----:B------:R-:W-:Y:S01]  /*6d70*/  FMUL R142, R142, R14 ;  /* 0x0000000e8e8e7220 */ /* 0x000fe20000400000 */
[----:B------:R-:W-:Y:S01]  /*6d80*/  F2FP.SATFINITE.E4M3.F32.PACK_AB_MERGE_C R5, RZ, R146, RZ ;  /* 0x00000092ff05723e */ /* 0x000fe200048070ff */
[-C--:B------:R-:W-:Y:S01]  /*6d90*/  FMUL R145, R145, R14.reuse ;  /* 0x0000000e91917220 */ /* 0x080fe20000400000 */
[----:B------:R-:W-:Y:S01]  /*6da0*/  ISETP.LT.OR P3, PT, R6, 0x1, !P0 ;  /* 0x000000010600780c */ /* 0x000fe20004761670 */
[-C--:B------:R-:W-:Y:S01]  /*6db0*/  FMUL R140, R140, R14.reuse ;  /* 0x0000000e8c8c7220 */ /* 0x080fe20000400000 */
[C---:B------:R-:W-:Y:S01]  /*6dc0*/  ISETP.LT.OR P6, PT, R6.reuse, 0xa, !P1 ;  /* 0x0000000a0600780c */ /* 0x040fe20004fc1670 */
[-C--:B------:R-:W-:Y:S01]  /*6dd0*/  FMUL R143, R143, R14.reuse ;  /* 0x0000000e8f8f7220 */ /* 0x080fe20000400000 */
[----:B------:R-:W-:Y:S01]  /*6de0*/  F2FP.SATFINITE.E4M3.F32.PACK_AB_MERGE_C R149, RZ, R149, RZ ;  /* 0x00000095ff95723e */ /* 0x000fe200048070ff */
[----:B------:R-:W-:Y:S01]  /*6df0*/  @!P4 STG.E.U8 desc[UR14][R20.64], R151 ;  /* 0x000000971400c986 */ /* 0x000fe2000c10110e */
[----:B------:R-:W-:Y:S01]  /*6e00*/  ISETP.LT.OR P4, PT, R6, 0x2, !P0 ;  /* 0x000000020600780c */ /* 0x000fe20004781670 */
[----:B------:R-:W-:Y:S01]  /*6e10*/  FMUL R138, R138, R14 ;  /* 0x0000000e8a8a7220 */ /* 0x000fe20000400000 */
[----:B------:R-:W-:Y:S01]  /*6e20*/  F2FP.SATFINITE.E4M3.F32.PACK_AB_MERGE_C R25, RZ, R144, RZ ;  /* 0x00000090ff19723e */ /* 0x000fe200048070ff */
[----:B------:R0:W-:Y:S01]  /*6e30*/  @!P5 STG.E.U8 desc[UR14][R20.64+0x1], R5 ;  /* 0x000001051400d986 */ /* 0x0001e2000c10110e */
[C---:B------:R-:W-:Y:S01]  /*6e40*/  ISETP.LT.OR P5, PT, R6.reuse, 0x9, !P1 ;  /* 0x000000090600780c */ /* 0x040fe20004fa1670 */
[-C--:B------:R-:W-:Y:S01]  /*6e50*/  FMUL R141, R141, R14.reuse ;  /* 0x0000000e8d8d7220 */ /* 0x080fe20000400000 */
[----:B------:R-:W-:Y:S01]  /*6e60*/  F2FP.SATFINITE.E4M3.F32.PACK_AB_MERGE_C R147, RZ, R147, RZ ;  /* 0x00000093ff93723e */ /* 0x000fe200048070ff */
[----:B------:R-:W-:Y:S01]  /*6e70*/  @!P3 STG.E.U8 desc[UR14][R18.64], R149 ;  /* 0x000000951200b986 */ /* 0x000fe2000c10110e */
[----:B------:R-:W-:Y:S01]  /*6e80*/  ISETP.LT.OR P3, PT, R6, 0x9, !P0 ;  /* 0x000000090600780c */ /* 0x000fe20004761670 */
[-C--:B------:R-:W-:Y:S01]  /*6e90*/  FMUL R136, R136, R14.reuse ;  /* 0x0000000e88887220 */ /* 0x080fe20000400000 */
[----:B------:R-:W-:Y:S01]  /*6ea0*/  F2FP.SATFINITE.E4M3.F32.PACK_AB_MERGE_C R145, RZ, R145, RZ ;  /* 0x00000091ff91723e */ /* 0x000fe200048070ff */
[-C--:B------:R-:W-:Y:S01]  /*6eb0*/  FMUL R139, R139, R14.reuse ;  /* 0x0000000e8b8b7220 */ /* 0x080fe20000400000 */
[----:B------:R-:W-:Y:S01]  /*6ec0*/  F2FP.SATFINITE.E4M3.F32.PACK_AB_MERGE_C R143, RZ, R143, RZ ;  /* 0x0000008fff8f723e */ /* 0x000fe200048070ff */
[----:B------:R1:W-:Y:S01]  /*6ed0*/  @!P4 STG.E.U8 desc[UR14][R18.64+0x1], R25 ;  /* 0x000001191200c986 */ /* 0x0003e2000c10110e */
[----:B------:R-:W-:Y:S01]  /*6ee0*/  ISETP.LT.OR P4, PT, R6, 0xa, !P0 ;  /* 0x0000000a0600780c */ /* 0x000fe20004781670 */
[----:B------:R-:W-:Y:S01]  /*6ef0*/  FMUL R134, R134, R14 ;  /* 0x0000000e86867220 */ /* 0x000fe20000400000 */
[----:B0-----:R-:W-:Y:S01]  /*6f00*/  F2FP.SATFINITE.E4M3.F32.PACK_AB_MERGE_C R5, RZ, R142, RZ ;  /* 0x0000008eff05723e */ /* 0x001fe200048070ff */
[----:B------:R-:W-:Y:S01]  /*6f10*/  @!P5 STG.E.U8 desc[UR14][R20.64+0x8], R147 ;  /* 0x000008931400d986 */ /* 0x000fe2000c10110e */
[C---:B------:R-:W-:Y:S01]  /*6f20*/  ISETP.LT.OR P5, PT, R6.reuse, 0x11, !P1 ;  /* 0x000000110600780c */ /* 0x040fe20004fa1670 */
[-C--:B------:R-:W-:Y:S01]  /*6f30*/  FMUL R137, R137, R14.reuse ;  /* 0x0000000e89897220 */ /* 0x080fe20000400000 */
[----:B------:R-:W-:Y:S01]  /*6f40*/  F2FP.SATFINITE.E4M3.F32.PACK_AB_MERGE_C R141, RZ, R141, RZ ;  /* 0x0000008dff8d723e */ /* 0x000fe200048070ff */
[----:B------:R0:W-:Y:S01]  /*6f50*/  @!P6 STG.E.U8 desc[UR14][R20.64+0x9], R5 ;  /* 0x000009051400e986 */ /* 0x0001e2000c10110e */
[----:B------:R-:W-:Y:S01]  /*6f60*/  ISETP.LT.OR P6, PT, R6, 0x12, !P1 ;  /* 0x000000120600780c */ /* 0x000fe20004fc1670 */
[----:B------:R-:W-:Y:S01]  /*6f70*/  FMUL R132, R132, R14 ;  /* 0x0000000e84847220 */ /* 0x000fe20000400000 */
[----:B------:R-:W-:Y:S01]  /*6f80*/  F2FP.SATFINITE.E4M3.F32.PACK_AB_MERGE_C R139, RZ, R139, RZ ;  /* 0x0000008bff8b723e */ /* 0x000fe200048070ff */
[----:B------:R-:W-:Y:S01]  /*6f90*/  @!P3 STG.E.U8 desc[UR14][R18.64+0x8], R145 ;  /* 0x000008911200b986 */ /* 0x000fe2000c10110e */
[----:B-1----:R-:W-:Y:S01]  /*6fa0*/  F2FP.SATFINITE.E4M3.F32.PACK_AB_MERGE_C R25, RZ, R140, RZ ;  /* 0x0000008cff19723e */ /* 0x002fe200048070ff */
[-C--:B------:R-:W-:Y:S01]  /*6fb0*/  FMUL R135, R135, R14.reuse ;  /* 0x0000000e87877220 */ /* 0x080fe20000400000 */
[----:B------:R-:W-:Y:S01]  /*6fc0*/  ISETP.LT.OR P3, PT, R6, 0x11, !P0 ;  /* 0x000000110600780c */ /* 0x000fe20004761670 */
[-C--:B------:R-:W-:Y:S01]  /*6fd0*/  FMUL R130, R130, R14.reuse ;  /* 0x0000000e82827220 */ /* 0x080fe20000400000 */
[----:B------:R-:W-:Y:S01]  /*6fe0*/  F2FP.SATFINITE.E4M3.F32.PACK_AB_MERGE_C R137, RZ, R137, RZ ;  /* 0x00000089ff89723e */ /* 0x000fe200048070ff */
[----:B------:R1:W-:Y:S01]  /*6ff0*/  @!P4 STG.E.U8 desc[UR14][R18.64+0x9], R25 ;  /* 0x000009191200c986 */ /* 0x0003e2000c10110e */
[C---:B------:R-:W-:Y:S01]  /*7000*/  ISETP.LT.OR P4, PT, R6.reuse, 0x12, !P0 ;  /* 0x000000120600780c */ /* 0x040fe20004781670 */
[----:B------:R-:W-:Y:S01]  /*7010*/  FMUL R133, R133, R14 ;  /* 0x0000000e85857220 */ /* 0x000fe20000400000 */
[----:B0-----:R-:W-:Y:S01]  /*7020*/  F2FP.SATFINITE.E4M3.F32.PACK_AB_MERGE_C R5, RZ, R138, RZ ;  /* 0x0000008aff05723e */ /* 0x001fe200048070ff */
[----:B------:R-:W-:Y:S01]  /*7030*/  @!P5 STG.E.U8 desc[UR14][R20.64+0x10], R143 ;  /* 0x0000108f1400d986 */ /* 0x000fe2000c10110e */
[----:B------:R-:W-:Y:S01]  /*7040*/  ISETP.LT.OR P5, PT, R6, 0x19, !P1 ;  /* 0x000000190600780c */ /* 0x000fe20004fa1670 */
[-C--:B------:R-:W-:Y:S01]  /*7050*/  FMUL R128, R128, R14.reuse ;  /* 0x0000000e80807220 */ /* 0x080fe20000400000 */
[----:B------:R-:W-:Y:S01]  /*7060*/  F2FP.SATFINITE.E4M3.F32.PACK_AB_MERGE_C R135, RZ, R135, RZ ;  /* 0x00000087ff87723e */ /* 0x000fe200048070ff */
[----:B------:R0:W-:Y:S01]  /*7070*/  @!P6 STG.E.U8 desc[UR14][R20.64+0x11], R5 ;  /* 0x000011051400e986 */ /* 0x0001e2000c10110e */
[----:B------:R-:W-:Y:S01]  /*7080*/  ISETP.LT.OR P6, PT, R6, 0x1a, !P1 ;  /* 0x0000001a0600780c */ /* 0x000fe20004fc1670 */
[-C--:B------:R-:W-:Y:S01]  /*7090*/  FMUL R131, R131, R14.reuse ;  /* 0x0000000e83837220 */ /* 0x080fe20000400000 */
[----:B------:R-:W-:Y:S01]  /*70a0*/  FMUL R126, R126, R14 ;  /* 0x0000000e7e7e7220 */ /* 0x000fe20000400000 */
[----:B-1----:R-:W-:Y:S01]  /*70b0*/  F2FP.SATFINITE.E4M3.F32.PACK_AB_MERGE_C R25, RZ, R136, RZ ;  /* 0x00000088ff19723e */ /* 0x002fe200048070ff */
[----:B------:R-:W-:Y:S01]  /*70c0*/  @!P3 STG.E.U8 desc[UR14][R18.64+0x10], R141 ;  /* 0x0000108d1200b986 */ /* 0x000fe2000c10110e */
[C---:B------:R-:W-:Y:S01]  /*70d0*/  ISETP.LT.OR P3, PT, R6.reuse, 0x19, !P0 ;  /* 0x000000190600780c */ /* 0x040fe20004761670 */
        /* <DEDUP_REMOVED lines=37> */
[-C--:B------:R-:W-:Y:S01]  /*7330*/  FMUL R114, R114, R14.reuse ;  /* 0x0000000e72727220 */ /* 0x080fe20000400000 */
        /* <DEDUP_REMOVED lines=81> */
[C---:B------:R-:W-:Y:S01]  /*7850*/  ISETP.LT.OR P6, PT, R6.reuse, 0x52, !P1 ;  /* 0x000000520600780c */ /* 0x040fe20004fc1670 */
        /* <DEDUP_REMOVED lines=22> */
[----:B------:R-:W-:-:S02]  /*79c0*/  ISETP.LT.OR P3, PT, R6, 0x59, !P0 ;  /* 0x000000590600780c */ /* 0x000fc40004761670 */
[----:B------:R-:W-:Y:S01]  /*79d0*/  F2FP.SATFINITE.E4M3.F32.PACK_AB_MERGE_C R93, RZ, R93, RZ ;  /* 0x0000005dff5d723e */ /* 0x000fe200048070ff */
[----:B------:R1:W-:Y:S01]  /*79e0*/  @!P4 STG.E.U8 desc[UR14][R18.64+0x51], R25 ;  /* 0x000051191200c986 */ /* 0x0003e2000c10110e */
[C---:B------:R-:W-:Y:S02]  /*79f0*/  ISETP.LT.OR P4, PT, R6.reuse, 0x5a, !P0 ;  /* 0x0000005a0600780c */ /* 0x040fe40004781670 */
[----:B0-----:R-:W-:Y:S01]  /*7a00*/  F2FP.SATFINITE.E4M3.F32.PACK_AB_MERGE_C R5, RZ, R102, RZ ;  /* 0x00000066ff05723e */ /* 0x001fe200048070ff */
[----:B------:R-:W-:Y:S01]  /*7a10*/  @!P5 STG.E.U8 desc[UR14][R20.64+0x58], R107 ;  /* 0x0000586b1400d986 */ /* 0x000fe2000c10110e */
[C---:B------:R-:W-:Y:S02]  /*7a20*/  ISETP.LT.OR P5, PT, R6.reuse, 0x61, !P1 ;  /* 0x000000610600780c */ /* 0x040fe40004fa1670 */
[----:B------:R-:W-:Y:S01]  /*7a30*/  F2FP.SATFINITE.E4M3.F32.PACK_AB_MERGE_C R23, RZ, R23, RZ ;  /* 0x00000017ff17723e */ /* 0x000fe200048070ff */
[----:B------:R0:W-:Y:S01]  /*7a40*/  @!P6 STG.E.U8 desc[UR14][R20.64+0x59], R5 ;  /* 0x000059051400e986 */ /* 0x0001e2000c10110e */
[----:B------:R-:W-:-:S02]  /*7a50*/  ISETP.LT.OR P6, PT, R6, 0x62, !P1 ;  /* 0x000000620600780c */ /* 0x000fc40004fc1670 */
[----:B------:R-:W-:Y:S01]  /*7a60*/  F2FP.SATFINITE.E4M3.F32.PACK_AB_MERGE_C R89, RZ, R89, RZ ;  /* 0x00000059ff59723e */ /* 0x000fe200048070ff */
[----:B------:R-:W-:Y:S01]  /*7a70*/  @!P3 STG.E.U8 desc[UR14][R18.64+0x58], R105 ;  /* 0x000058691200b986 */ /* 0x000fe2000c10110e */
[----:B-1----:R-:W-:Y:S02]  /*7a80*/  F2FP.SATFINITE.E4M3.F32.PACK_AB_MERGE_C R25, RZ, R100, RZ ;  /* 0x00000064ff19723e */ /* 0x002fe400048070ff */
[C---:B------:R-:W-:Y:S02]  /*7a90*/  ISETP.LT.OR P3, PT, R6.reuse, 0x61, !P0 ;  /* 0x000000610600780c */ /* 0x040fe40004761670 */
[----:B------:R-:W-:Y:S01]  /*7aa0*/  F2FP.SATFINITE.E4M3.F32.PACK_AB_MERGE_C R27, RZ, R88, RZ ;  /* 0x00000058ff1b723e */ /* 0x000fe200048070ff */
[----:B------:R1:W-:Y:S01]  /*7ab0*/  @!P4 STG.E.U8 desc[UR14][R18.64+0x59], R25 ;  /* 0x000059191200c986 */ /* 0x0003e2000c10110e */
[C---:B------:R-:W-:Y:S02]  /*7ac0*/  ISETP.LT.OR P4, PT, R6.reuse, 0x62, !P0 ;  /* 0x000000620600780c */ /* 0x040fe40004781670 */
[----:B0-----:R-:W-:Y:S01]  /*7ad0*/  F2FP.SATFINITE.E4M3.F32.PACK_AB_MERGE_C R5, RZ, R98, RZ ;  /* 0x00000062ff05723e */ /* 0x001fe200048070ff */
[----:B------:R-:W-:Y:S01]  /*7ae0*/  @!P5 STG.E.U8 desc[UR14][R20.64+0x60], R101 ;  /* 0x000060651400d986 */ /* 0x000fe2000c10110e */
[----:B------:R-:W-:-:S03]  /*7af0*/  ISETP.LT.OR P5, PT, R6, 0x69, !P1 ;  /* 0x000000690600780c */ /* 0x000fc60004fa1670 */
[----:B------:R0:W-:Y:S01]  /*7b00*/  @!P6 STG.E.U8 desc[UR14][R20.64+0x61], R5 ;  /* 0x000061051400e986 */ /* 0x0001e2000c10110e */
[C---:B------:R-:W-:Y:S02]  /*7b10*/  ISETP.LT.OR P6, PT, R6.reuse, 0x6a, !P1 ;  /* 0x0000006a0600780c */ /* 0x040fe40004fc1670 */
[----:B-1----:R-:W-:Y:S01]  /*7b20*/  F2FP.SATFINITE.E4M3.F32.PACK_AB_MERGE_C R25, RZ, R96, RZ ;  /* 0x00000060ff19723e */ /* 0x002fe200048070ff */
[----:B------:R-:W-:Y:S01]  /*7b30*/  @!P3 STG.E.U8 desc[UR14][R18.64+0x60], R103 ;  /* 0x000060671200b986 */ /* 0x000fe2000c10110e */
[----:B------:R-:W-:-:S03]  /*7b40*/  ISETP.LT.OR P3, PT, R6, 0x69, !P0 ;  /* 0x000000690600780c */ /* 0x000fc60004761670 */
        /* <DEDUP_REMOVED lines=12> */
[C---:B------:R-:W-:Y:S01]  /*7c10*/  ISETP.LT.OR P1, PT, R6.reuse, 0x7a, !P1 ;  /* 0x0000007a0600780c */ /* 0x040fe20004f21670 */
[----:B------:R2:W-:Y:S01]  /*7c20*/  @!P5 STG.E.U8 desc[UR14][R20.64+0x70], R95 ;  /* 0x0000705f1400d986 */ /* 0x0005e2000c10110e */
[C---:B------:R-:W-:Y:S02]  /*7c30*/  ISETP.LT.OR P5, PT, R6.reuse, 0x72, !P0 ;  /* 0x000000720600780c */ /* 0x040fe400047a1670 */
[----:B0-----:R-:W-:Y:S01]  /*7c40*/  F2FP.SATFINITE.E4M3.F32.PACK_AB_MERGE_C R5, RZ, R90, RZ ;  /* 0x0000005aff05723e */ /* 0x001fe200048070ff */
[----:B------:R2:W-:Y:S01]  /*7c50*/  @!P6 STG.E.U8 desc[UR14][R20.64+0x71], R91 ;  /* 0x0000715b1400e986 */ /* 0x0005e2000c10110e */
[C---:B------:R-:W-:Y:S02]  /*7c60*/  ISETP.LT.OR P6, PT, R6.reuse, 0x79, !P0 ;  /* 0x000000790600780c */ /* 0x040fe400047c1670 */
[----:B------:R-:W-:Y:S01]  /*7c70*/  ISETP.LT.OR P0, PT, R6, 0x7a, !P0 ;  /* 0x0000007a0600780c */ /* 0x000fe20004701670 */
[----:B------:R2:W-:Y:S01]  /*7c80*/  @!P3 STG.E.U8 desc[UR14][R18.64+0x70], R93 ;  /* 0x0000705d1200b986 */ /* 0x0005e2000c10110e */
[----:B-1----:R-:W-:-:S05]  /*7c90*/  F2FP.SATFINITE.E4M3.F32.PACK_AB_MERGE_C R25, RZ, R22, RZ ;  /* 0x00000016ff19723e */ /* 0x002fca00048070ff */
[----:B------:R2:W-:Y:S04]  /*7ca0*/  @!P5 STG.E.U8 desc[UR14][R18.64+0x71], R5 ;  /* 0x000071051200d986 */ /* 0x0005e8000c10110e */
[----:B------:R2:W-:Y:S04]  /*7cb0*/  @!P4 STG.E.U8 desc[UR14][R20.64+0x78], R23 ;  /* 0x000078171400c986 */ /* 0x0005e8000c10110e */
[----:B------:R2:W-:Y:S04]  /*7cc0*/  @!P1 STG.E.U8 desc[UR14][R20.64+0x79], R25 ;  /* 0x0000791914009986 */ /* 0x0005e8000c10110e */
[----:B------:R2:W-:Y:S04]  /*7cd0*/  @!P6 STG.E.U8 desc[UR14][R18.64+0x78], R89 ;  /* 0x000078591200e986 */ /* 0x0005e8000c10110e */
[----:B------:R2:W-:Y:S02]  /*7ce0*/  @!P0 STG.E.U8 desc[UR14][R18.64+0x79], R27 ;  /* 0x0000791b12008986 */ /* 0x0005e4000c10110e */
.L_x_170:
[----:B------:R-:W-:Y:S05]  /*7cf0*/  BSYNC B0 ;  /* 0x0000000000007941 */ /* 0x000fea0003800000 */
.L_x_40:
[C---:B------:R-:W-:Y:S01]  /*7d00*/  LEA R2, P0, R8.reuse, R2, 0x1 ;  /* 0x0000000208027211 */ /* 0x040fe200078008ff */
[----:B------:R-:W-:Y:S01]  /*7d10*/  ULDC.64 UR6, c[0x0][0x650] ;  /* 0x0001940000067ab9 */ /* 0x000fe20000000a00 */
[----:B-----5:R-:W-:Y:S01]  /*7d20*/  IMAD.U32 R4, RZ, RZ, UR12 ;  /* 0x0000000cff047e24 */ /* 0x020fe2000f8e00ff */
[----:B0-2---:R-:W-:Y:S01]  /*7d30*/  PRMT R18, RZ, 0x7610, R18 ;  /* 0x00007610ff127816 */ /* 0x005fe20000000012 */
[----:B------:R-:W-:Y:S01]  /*7d40*/  IMAD.MOV.U32 R6, RZ, RZ, -0x1 ;  /* 0xffffffffff067424 */ /* 0x000fe200078e00ff */
[----:B------:R-:W-:Y:S01]  /*7d50*/  LEA.HI.X R3, R8, R3, R0, 0x1, P0 ;  /* 0x0000000308037211 */ /* 0x000fe200000f0c00 */
[----:B------:R0:W-:Y:S01]  /*7d60*/  SYNCS.ARRIVE.TRANS64.A1T0 RZ, [R4+UR22], RZ ;  /* 0x000000ff04ff79a7 */ /* 0x0001e20008100016 */
[----:B------:R-:W-:Y:S01]  /*7d70*/  ISETP.GE.U32.AND P0, PT, R2, UR6, PT ;  /* 0x0000000602007c0c */ /* 0x000fe2000bf06070 */
[----:B------:R-:W-:-:S03]  /*7d80*/  IMAD.MOV.U32 R5, RZ, RZ, -0x1 ;  /* 0xffffffffff057424 */ /* 0x000fc600078e00ff */
[----:B------:R-:W-:Y:S01]  /*7d90*/  ISETP.GE.U32.AND.EX P0, PT, R3, UR7, PT, P0 ;  /* 0x0000000703007c0c */ /* 0x000fe2000bf06100 */
[----:B0-----:R-:W-:-:S12]  /*7da0*/  IMAD.MOV.U32 R4, RZ, RZ, -0x1 ;  /* 0xffffffffff047424 */ /* 0x001fd800078e00ff */
[----:B------:R-:W-:Y:S05]  /*7db0*/  @P0 BRA `(.L_x_171) ;  /* 0x0000000400600947 */ /* 0x000fea0003800000 */
[----:B------:R-:W0:Y:S01]  /*7dc0*/  S2R R28, SR_CTAID.X ;  /* 0x00000000001c7919 */ /* 0x000e220000002500 */
[----:B------:R-:W2:Y:S01]  /*7dd0*/  LDC.64 R22, c[0x0][0x628] ;  /* 0x00018a00ff167b82 */ /* 0x000ea20000000a00 */
[----:B------:R-:W-:Y:S01]  /*7de0*/  ULDC UR6, c[0x0][0x150] ;  /* 0x0000540000067ab9 */ /* 0x000fe20000000800 */
[----:B-1--4-:R-:W-:Y:S01]  /*7df0*/  IMAD.MOV.U32 R20, RZ, RZ, R2 ;  /* 0x000000ffff147224 */ /* 0x012fe200078e0002 */
[----:B------:R-:W1:Y:S01]  /*7e00*/  S2R R30, SR_CTAID.Y ;  /* 0x00000000001e7919 */ /* 0x000e620000002600 */
[----:B------:R-:W-:-:S04]  /*7e10*/  IMAD.MOV.U32 R21, RZ, RZ, R3 ;  /* 0x000000ffff157224 */ /* 0x000fc800078e0003 */
[----:B------:R-:W4:Y:S08]  /*7e20*/  LDC R31, c[0x0][0x144] ;  /* 0x00005100ff1f7b82 */ /* 0x000f300000000800 */
[----:B------:R-:W1:Y:S08]  /*7e30*/  LDC R6, c[0x0][0x630] ;  /* 0x00018c00ff067b82 */ /* 0x000e700000000800 */
[----:B------:R-:W1:Y:S01]  /*7e40*/  LDC.64 R26, c[0x0][0x620] ;  /* 0x00018800ff1a7b82 */ /* 0x000e620000000a00 */
[----:B--2---:R-:W-:-:S04]  /*7e50*/  ISETP.NE.U32.AND P0, PT, R22, RZ, PT ;  /* 0x000000ff1600720c */ /* 0x004fc80003f05070 */
[----:B------:R-:W-:Y:S02]  /*7e60*/  ISETP.NE.AND.EX P0, PT, R23, RZ, PT, P0 ;  /* 0x000000ff1700720c */ /* 0x000fe40003f05300 */
[----:B0-----:R-:W-:-:S05]  /*7e70*/  I2FP.F32.U32 R4, R28 ;  /* 0x0000001c00047245 */ /* 0x001fca0000201000 */
[----:B------:R-:W-:-:S04]  /*7e80*/  FMUL R4, R4, UR6 ;  /* 0x0000000604047c20 */ /* 0x000fc80008400000 */
[----:B------:R0:W2:Y:S02]  /*7e90*/  F2I.U32.TRUNC.NTZ R29, R4 ;  /* 0x00000004001d7305 */ /* 0x0000a4000020f000 */
[----:B----4-:R-:W-:Y:S05]  /*7ea0*/  @!P0 BRA `(.L_x_172) ;  /* 0x0000000000288947 */ /* 0x010fea0003800000 */
[----:B------:R-:W4:Y:S02]  /*7eb0*/  LDC R5, c[0x0][0x634] ;  /* 0x00018d00ff057b82 */ /* 0x000f240000000800 */
[----:B----4-:R-:W-:-:S05]  /*7ec0*/  IADD3 R21, P0, R2, R5, RZ ;  /* 0x0000000502157210 */ /* 0x010fca0007f1e0ff */
[----:B---3--:R-:W-:-:S04]  /*7ed0*/  IMAD.X R25, RZ, RZ, R3, P0 ;  /* 0x000000ffff197224 */ /* 0x008fc800000e0603 */
[----:B0-----:R-:W-:-:S04]  /*7ee0*/  IMAD.WIDE.U32 R4, R25, R22, RZ ;  /* 0x0000001619047225 */ /* 0x001fc800078e00ff */
[----:B------:R-:W-:-:S04]  /*7ef0*/  IMAD.WIDE.U32 R18, P0, R21, R23, R4 ;  /* 0x0000001715127225 */ /* 0x000fc80007800004 */
[----:B------:R-:W-:-:S04]  /*7f00*/  IMAD.WIDE.U32 R4, R21, R22, RZ ;  /* 0x0000001615047225 */ /* 0x000fc800078e00ff */
[----:B------:R-:W-:Y:S01]  /*7f10*/  IMAD.X R21, RZ, RZ, RZ, P0 ;  /* 0x000000ffff157224 */ /* 0x000fe200000e06ff */
[----:B------:R-:W-:Y:S01]  /*7f20*/  IADD3 RZ, P0, R5, R18, RZ ;  /* 0x0000001205ff7210 */ /* 0x000fe20007f1e0ff */
[----:B------:R-:W-:-:S04]  /*7f30*/  IMAD.MOV.U32 R20, RZ, RZ, R19 ;  /* 0x000000ffff147224 */ /* 0x000fc800078e0013 */
[----:B------:R-:W-:-:S08]  /*7f40*/  IMAD.WIDE.U32.X R20, R25, R23, R20, P0 ;  /* 0x0000001719147225 */ /* 0x000fd000000e0414 */
.L_x_172:
[-CC-:B-1-3--:R-:W-:Y:S01]  /*7f50*/  SHF.R.U64 R24, R20, R6.reuse, R21.reuse ;  /* 0x0000000614187219 */ /* 0x18afe20000001215 */
[----:B------:R-:W1:Y:S01]  /*7f60*/  LDC.64 R34, c[0x0][0x640] ;  /* 0x00019000ff227b82 */ /* 0x000e620000000a00 */
[----:B0-----:R-:W-:Y:S01]  /*7f70*/  SHF.R.U32.HI R4, RZ, R6, R21 ;  /* 0x00000006ff047219 */ /* 0x001fe20000011615 */
[----:B--2---:R-:W-:Y:S01]  /*7f80*/  IMAD.MOV R29, RZ, RZ, -R29 ;  /* 0x000000ffff1d7224 */ /* 0x004fe200078e0a1d */
[----:B------:R-:W-:Y:S01]  /*7f90*/  IADD3 R19, P0, RZ, -R24, RZ ;  /* 0x80000018ff137210 */ /* 0x000fe20007f1e0ff */
[----:B------:R-:W-:Y:S01]  /*7fa0*/  ULDC UR6, c[0x0][0x154] ;  /* 0x0000550000067ab9 */ /* 0x000fe20000000800 */
[----:B------:R-:W-:Y:S02]  /*7fb0*/  IMAD.MOV.U32 R21, RZ, RZ, 0x1 ;  /* 0x00000001ff157424 */ /* 0x000fe400078e00ff */
[----:B------:R-:W-:Y:S01]  /*7fc0*/  IMAD R29, R31, R29, R28 ;  /* 0x0000001d1f1d7224 */ /* 0x000fe200078e021c */
[----:B------:R-:W0:Y:S01]  /*7fd0*/  LDC R18, c[0x0][0x618] ;  /* 0x00018600ff127b82 */ /* 0x000e220000000800 */
[----:B------:R-:W-:-:S04]  /*7fe0*/  IMAD.X R5, RZ, RZ, ~R4, P0 ;  /* 0x000000ffff057224 */ /* 0x000fc800000e0e04 */
[-C--:B------:R-:W-:Y:S02]  /*7ff0*/  IMAD R6, R5, R26.reuse, RZ ;  /* 0x0000001a05067224 */ /* 0x080fe400078e02ff */
[C---:B------:R-:W-:Y:S01]  /*8000*/  IMAD.WIDE.U32 R4, R19.reuse, R26, R2 ;  /* 0x0000001a13047225 */ /* 0x040fe200078e0002 */
[----:B------:R-:W2:Y:S03]  /*8010*/  LDC R20, c[0x0][0x608] ;  /* 0x00018200ff147b82 */ /* 0x000ea60000000800 */
[----:B------:R-:W-:Y:S01]  /*8020*/  IMAD R19, R19, R27, R6 ;  /* 0x0000001b13137224 */ /* 0x000fe200078e0206 */
[----:B------:R-:W-:-:S03]  /*8030*/  I2FP.F32.U32 R6, R30 ;  /* 0x0000001e00067245 */ /* 0x000fc60000201000 */
[----:B------:R-:W-:Y:S01]  /*8040*/  IMAD.IADD R5, R5, 0x1, R19 ;  /* 0x0000000105057824 */ /* 0x000fe200078e0213 */
[----:B------:R-:W3:Y:S01]  /*8050*/  LDC R32, c[0x0][0x658] ;  /* 0x00019600ff207b82 */ /* 0x000ee20000000800 */
[----:B-1----:R-:W-:Y:S01]  /*8060*/  ISETP.NE.U32.AND P0, PT, R34, RZ, PT ;  /* 0x000000ff2200720c */ /* 0x002fe20003f05070 */
[----:B------:R-:W-:-:S03]  /*8070*/  IMAD.MOV.U32 R19, RZ, RZ, -0x1 ;  /* 0xffffffffff137424 */ /* 0x000fc600078e00ff */
[----:B------:R-:W-:-:S03]  /*8080*/  ISETP.NE.AND.EX P0, PT, R35, RZ, PT, P0 ;  /* 0x000000ff2300720c */ /* 0x000fc60003f05300 */
[----:B------:R-:W1:Y:S01]  /*8090*/  LDC R27, c[0x0][0x148] ;  /* 0x00005200ff1b7b82 */ /* 0x000e620000000800 */
[-CC-:B0-----:R-:W-:Y:S02]  /*80a0*/  SHF.R.U64 R22, R4, R18.reuse, R5.reuse ;  /* 0x0000001204167219 */ /* 0x181fe40000001205 */
[----:B------:R-:W-:Y:S01]  /*80b0*/  SHF.R.U32.HI R5, RZ, R18, R5 ;  /* 0x00000012ff057219 */ /* 0x000fe20000011605 */
[----:B------:R-:W-:-:S04]  /*80c0*/  FMUL R18, R6, UR6 ;  /* 0x0000000606127c20 */ /* 0x000fc80008400000 */
[----:B------:R-:W0:Y:S01]  /*80d0*/  LDC R28, c[0x0][0x600] ;  /* 0x00018000ff1c7b82 */ /* 0x000e220000000800 */
[----:B------:R4:W0:Y:S01]  /*80e0*/  F2I.U32.TRUNC.NTZ R25, R18 ;  /* 0x0000001200197305 */ /* 0x000822000020f000 */
[-CC-:B--2---:R-:W-:Y:S02]  /*80f0*/  SHF.R.U64 R6, R22, R20.reuse, R5.reuse ;  /* 0x0000001416067219 */ /* 0x184fe40000001205 */
[----:B------:R-:W-:-:S04]  /*8100*/  SHF.R.U32.HI R5, RZ, R20, R5 ;  /* 0x00000014ff057219 */ /* 0x000fc80000011605 */
[----:B------:R-:W2:Y:S01]  /*8110*/  LDC R33, c[0x0][0x648] ;  /* 0x00019200ff217b82 */ /* 0x000ea20000000800 */
[-CC-:B---3--:R-:W-:Y:S02]  /*8120*/  SHF.R.U64 R26, R6, R32.reuse, R5.reuse ;  /* 0x00000020061a7219 */ /* 0x188fe40000001205 */
[-C--:B------:R-:W-:Y:S02]  /*8130*/  SHF.L.U32 R19, R19, R32.reuse, RZ ;  /* 0x0000002013137219 */ /* 0x080fe400000006ff */
[-C--:B------:R-:W-:Y:S01]  /*8140*/  SHF.R.U32.HI R5, RZ, R32.reuse, R5 ;  /* 0x00000020ff057219 */ /* 0x080fe20000011605 */
[----:B------:R-:W-:Y:S01]  /*8150*/  IMAD.MOV.U32 R4, RZ, RZ, R26 ;  /* 0x000000ffff047224 */ /* 0x000fe200078e001a */
[----:B------:R-:W-:Y:S01]  /*8160*/  SHF.L.U32 R32, R21, R32, RZ ;  /* 0x0000002015207219 */ /* 0x000fe200000006ff */
[----:B------:R-:W3:Y:S01]  /*8170*/  LDC R36, c[0x0][0x638] ;  /* 0x00018e00ff247b82 */ /* 0x000ee20000000800 */
[----:B------:R-:W-:-:S07]  /*8180*/  LOP3.LUT R31, RZ, R19, RZ, 0x33, !PT ;  /* 0x00000013ff1f7212 */ /* 0x000fce00078e33ff */
[----:B------:R-:W0:Y:S01]  /*8190*/  LDC R37, c[0x0][0x610] ;  /* 0x00018400ff257b82 */ /* 0x000e220000000800 */
[----:B----4-:R-:W-:Y:S05]  /*81a0*/  @!P0 BRA `(.L_x_173) ;  /* 0x0000000000288947 */ /* 0x010fea0003800000 */
[----:B------:R-:W4:Y:S02]  /*81b0*/  LDC R21, c[0x0][0x64c] ;  /* 0x00019300ff157b82 */ /* 0x000f240000000800 */
[----:B----4-:R-:W-:-:S05]  /*81c0*/  IADD3 R21, P0, R26, R21, RZ ;  /* 0x000000151a157210 */ /* 0x010fca0007f1e0ff */
        /* <DEDUP_REMOVED lines=8> */
.L_x_173:
[----:B--2---:R-:W-:Y:S01]  /*8250*/  SHF.R.U64 R4, R4, R33, R5 ;  /* 0x0000002104047219 */ /* 0x004fe20000001205 */
[----:B0-----:R-:W-:Y:S01]  /*8260*/  VIADD R21, R28, 0xffffffff ;  /* 0xffffffff1c157836 */ /* 0x001fe20000000000 */
[----:B------:R-:W-:Y:S01]  /*8270*/  LOP3.LUT R19, R6, R31, RZ, 0xc0, !PT ;  /* 0x0000001f06137212 */ /* 0x000fe200078ec0ff */
[----:B------:R-:W-:Y:S02]  /*8280*/  IMAD.MOV R25, RZ, RZ, -R25 ;  /* 0x000000ffff197224 */ /* 0x000fe400078e0a19 */
[----:B------:R-:W-:Y:S02]  /*8290*/  IMAD.MOV R5, RZ, RZ, -R4 ;  /* 0x000000ffff057224 */ /* 0x000fe400078e0a04 */
[----:B------:R-:W-:Y:S01]  /*82a0*/  IMAD R6, R32, R4, R19 ;  /* 0x0000000420067224 */ /* 0x000fe200078e0213 */
[----:B------:R-:W-:Y:S01]  /*82b0*/  LOP3.LUT R19, R22, R21, RZ, 0xc0, !PT ;  /* 0x0000001516137212 */ /* 0x000fe200078ec0ff */
[----:B-1----:R-:W-:Y:S02]  /*82c0*/  @P2 IMAD R29, R27, R25, R30 ;  /* 0x000000191b1d2224 */ /* 0x002fe400078e021e */
[----:B---3--:R-:W-:-:S02]  /*82d0*/  IMAD R4, R5, R36, R26 ;  /* 0x0000002405047224 */ /* 0x008fc400078e021a */
[----:B------:R-:W-:Y:S02]  /*82e0*/  IMAD R6, R6, R37, R29 ;  /* 0x0000002506067224 */ /* 0x000fe400078e021d */
[----:B------:R-:W-:Y:S02]  /*82f0*/  IMAD R19, R4, R28, R19 ;  /* 0x0000001c04137224 */ /* 0x000fe400078e0213 */
[----:B------:R-:W-:Y:S02]  /*8300*/  IMAD.MOV.U32 R18, RZ, RZ, 0x1 ;  /* 0x00000001ff127424 */ /* 0x000fe400078e00ff */
[----:B------:R-:W-:Y:S01]  /*8310*/  IMAD.MOV.U32 R4, RZ, RZ, R24 ;  /* 0x000000ffff047224 */ /* 0x000fe200078e0018 */
[----:B------:R-:W-:Y:S02]  /*8320*/  SEL R5, R19, R6, !P2 ;  /* 0x0000000613057207 */ /* 0x000fe40005000000 */
[----:B------:R-:W-:-:S07]  /*8330*/  SEL R6, R6, R19, !P2 ;  /* 0x0000001306067207 */ /* 0x000fce0005000000 */
.L_x_171:
[----:B------:R-:W-:Y:S02]  /*8340*/  LOP3.LUT P0, RZ, R18, 0xff, RZ, 0xc0, !PT ;  /* 0x000000ff12ff7812 */ /* 0x000fe4000780c0ff */
[----:B------:R-:W-:-:S11]  /*8350*/  LOP3.LUT R150, R150, 0x1, RZ, 0x3c, !PT ;  /* 0x0000000196967812 */ /* 0x000fd600078e3cff */
[----:B------:R-:W-:Y:S05]  /*8360*/  @P0 BRA `(.L_x_174) ;  /* 0xffffff9000e00947 */ /* 0x000fea000383ffff */
[----:B------:R-:W-:Y:S05]  /*8370*/  EXIT ;  /* 0x000000000000794d */ /* 0x000fea0003800000 */
.L_x_18:
[----:B------:R-:W-:-:S08]  /*8380*/  ISETP.NE.AND P0, PT, R18, RZ, PT ;  /* 0x000000ff1200720c */ /* 0x000fd00003f05270 */
[----:B--23-5:R-:W0:-:S00]  /*8390*/  USETMAXREG.DEALLOC.CTAPOOL 0x28 ;  /* 0x00000028000079c8 */ /* 0x02ce0000080e0500 */
[----:B------:R-:W-:Y:S05]  /*83a0*/  @P0 EXIT ;  /* 0x000000000000094d */ /* 0x000fea0003800000 */
[----:B0-----:R-:W-:Y:S01]  /*83b0*/  LOP3.LUT P0, RZ, R20, 0xff, RZ, 0xc0, !PT ;  /* 0x000000ff14ff7812 */ /* 0x001fe2000780c0ff */
[----:B------:R-:W-:Y:S02]  /*83c0*/  IMAD.MOV.U32 R12, RZ, RZ, 0x1 ;  /* 0x00000001ff0c7424 */ /* 0x000fe400078e00ff */
[----:B------:R-:W-:-:S10]  /*83d0*/  IMAD.MOV.U32 R15, RZ, RZ, RZ ;  /* 0x000000ffff0f7224 */ /* 0x000fd400078e00ff */
[----:B------:R-:W-:Y:S05]  /*83e0*/  @!P0 BRA `(.L_x_175) ;  /* 0x0000000c00608947 */ /* 0x000fea0003800000 */
[----:B------:R-:W0:Y:S01]  /*83f0*/  S2UR UR9, SR_CgaCtaId ;  /* 0x00000000000979c3 */ /* 0x000e220000008800 */
[----:B------:R-:W-:Y:S01]  /*8400*/  ULDC UR5, c[0x0][0x658] ;  /* 0x0001960000057ab9 */ /* 0x000fe20000000800 */
[----:B------:R-:W-:Y:S01]  /*8410*/  UMOV UR10, 0xffffffff ;  /* 0xffffffff000a7882 */ /* 0x000fe20000000000 */
[----:B------:R-:W-:Y:S01]  /*8420*/  UMOV UR11, 0x1 ;  /* 0x00000001000b7882 */ /* 0x000fe20000000000 */
[----:B------:R-:W-:Y:S01]  /*8430*/  USHF.L.U32 UR10, UR10, UR5, URZ ;  /* 0x000000050a0a7299 */ /* 0x000fe2000800063f */
[----:B------:R-:W-:Y:S01]  /*8440*/  LOP3.LUT P0, RZ, R11, 0x1f, RZ, 0xc0, !PT ;  /* 0x0000001f0bff7812 */ /* 0x000fe2000780c0ff */
[----:B------:R-:W-:Y:S01]  /*8450*/  BSSY B0, `(.L_x_175) ;  /* 0x00000d1000007945 */ /* 0x000fe20003800000 */
[C---:B------:R-:W-:Y:S01]  /*8460*/  ISETP.NE.AND P3, PT, R10.reuse, RZ, PT ;  /* 0x000000ff0a00720c */ /* 0x040fe20003f65270 */
[----:B------:R-:W-:Y:S01]  /*8470*/  ULOP3.LUT UR14, URZ, UR10, URZ, 0x33, !UPT ;  /* 0x0000000a3f0e7292 */ /* 0x000fe2000f8e333f */
[----:B------:R-:W-:Y:S01]  /*8480*/  ISETP.NE.OR P0, PT, R10, RZ, !P0 ;  /* 0x000000ff0a00720c */ /* 0x000fe20004705670 */
[----:B------:R-:W-:Y:S01]  /*8490*/  IMAD.MOV.U32 R14, RZ, RZ, 0x1 ;  /* 0x00000001ff0e7424 */ /* 0x000fe200078e00ff */
[----:B------:R-:W-:Y:S01]  /*84a0*/  LOP3.LUT R13, R7, 0x2, RZ, 0xfc, !PT ;  /* 0x00000002070d7812 */ /* 0x000fe200078efcff */
[----:B------:R-:W-:Y:S01]  /*84b0*/  IMAD.MOV.U32 R12, RZ, RZ, 0x1 ;  /* 0x00000001ff0c7424 */ /* 0x000fe200078e00ff */
[----:B------:R-:W-:Y:S01]  /*84c0*/  ULDC UR4, c[0x0][0x600] ;  /* 0x0001800000047ab9 */ /* 0x000fe20000000800 */
[----:B------:R-:W-:Y:S01]  /*84d0*/  IMAD.MOV.U32 R15, RZ, RZ, RZ ;  /* 0x000000ffff0f7224 */ /* 0x000fe200078e00ff */
[----:B------:R-:W-:Y:S01]  /*84e0*/  UMOV UR15, 0x5 ;  /* 0x00000005000f7882 */ /* 0x000fe20000000000 */
[----:B------:R-:W-:-:S02]  /*84f0*/  UIADD3 UR25, UR13, 0x1, URZ ;  /* 0x000000010d197890 */ /* 0x000fc4000fffe03f */
[----:B------:R-:W-:Y:S02]  /*8500*/  UIADD3 UR4, UR4, -0x1, URZ ;  /* 0xffffffff04047890 */ /* 0x000fe4000fffe03f */
[----:B------:R-:W-:Y:S01]  /*8510*/  USHF.L.U32 UR5, UR11, UR5, URZ ;  /* 0x000000050b057299 */ /* 0x000fe2000800063f */
[----:B------:R-:W-:Y:S01]  /*8520*/  ULDC.64 UR26, c[0x0][0x198] ;  /* 0x00006600001a7ab9 */ /* 0x000fe20000000a00 */
[----:B0-----:R-:W-:Y:S02]  /*8530*/  ULOP3.LUT UR8, UR9, 0x1, URZ, 0xc0, !UPT ;  /* 0x0000000109087892 */ /* 0x001fe4000f8ec03f */
[----:B------:R-:W-:Y:S02]  /*8540*/  USHF.R.U32.HI UR28, URZ, 0x1, UR9 ;  /* 0x000000013f1c7899 */ /* 0x000fe40008011609 */
[----:B------:R-:W-:Y:S02]  /*8550*/  USHF.L.U32 UR6, UR9, 0x6, URZ ;  /* 0x0000000609067899 */ /* 0x000fe4000800063f */
[----:B------:R-:W-:-:S02]  /*8560*/  USHF.L.U32 UR7, UR9, 0xd, URZ ;  /* 0x0000000d09077899 */ /* 0x000fc4000800063f */
[----:B------:R-:W-:Y:S02]  /*8570*/  ULOP3.LUT UR9, UR9, 0xfffffffe, URZ, 0xc0, !UPT ;  /* 0xfffffffe09097892 */ /* 0x000fe4000f8ec03f */
[----:B------:R-:W-:Y:S02]  /*8580*/  UISETP.GT.U32.AND UP0, UPT, UR8, 0xffff, UPT ;  /* 0x0000ffff0800788c */ /* 0x000fe4000bf04070 */
[----:B------:R-:W-:Y:S02]  /*8590*/  USHF.L.U32 UR10, UR11, UR9, URZ ;  /* 0x000000090b0a7299 */ /* 0x000fe4000800063f */
[----:B------:R-:W-:Y:S02]  /*85a0*/  ULOP3.LUT UR9, UR9, 0x1, URZ, 0xfc, !UPT ;  /* 0x0000000109097892 */ /* 0x000fe4000f8efc3f */
[----:B------:R-:W-:Y:S02]  /*85b0*/  USEL UR8, UR8, 0xffff, !UP0 ;  /* 0x0000ffff08087887 */ /* 0x000fe4000c000000 */
[----:B------:R-:W-:-:S02]  /*85c0*/  USHF.L.U32 UR9, UR11, UR9, URZ ;  /* 0x000000090b097299 */ /* 0x000fc4000800063f */
[----:B------:R-:W-:Y:S02]  /*85d0*/  ULOP3.LUT UR8, UR8, 0xffff, URZ, 0xc0, !UPT ;  /* 0x0000ffff08087892 */ /* 0x000fe4000f8ec03f */
[----:B------:R-:W-:Y:S02]  /*85e0*/  ULOP3.LUT UR6, UR6, 0x40, URZ, 0xc0, !UPT ;  /* 0x0000004006067892 */ /* 0x000fe4000f8ec03f */
[----:B------:R-:W-:Y:S02]  /*85f0*/  ULOP3.LUT UR7, UR7, 0x2000, URZ, 0xc0, !UPT ;  /* 0x0000200007077892 */ /* 0x000fe4000f8ec03f */
[----:B------:R-:W-:Y:S02]  /*8600*/  ULOP3.LUT UR20, UR10, UR9, URZ, 0xfc, !UPT ;  /* 0x000000090a147292 */ /* 0x000fe4000f8efc3f */
[----:B------:R-:W-:-:S12]  /*8610*/  USHF.L.U32 UR15, UR15, UR8, URZ ;  /* 0x000000080f0f7299 */ /* 0x000fd8000800063f */
.L_x_187:
[----:B------:R-:W-:-:S03]  /*8620*/  UMOV UR8, 0xffffffff ;  /* 0xffffffff00087882 */ /* 0x000fc60000000000 */
[----:B------:R-:W-:Y:S05]  /*8630*/  BRA.DIV UR8, `(.L_x_176) ;  /* 0x0000001208a07947 */ /* 0x000fea000b800000 */
[----:B------:R-:W-:-:S13]  /*8640*/  ELECT P1, URZ, PT ;  /* 0x00000000003f782f */ /* 0x000fda0003820000 */
.L_x_205:
[----:B------:R-:W0:Y:S01]  /*8650*/  LDC R10, c[0x0][0x28c] ;  /* 0x0000a300ff0a7b82 */ /* 0x000e220000000800 */
[----:B------:R-:W-:Y:S01]  /*8660*/  BSSY B1, `(.L_x_177) ;  /* 0x000003c000017945 */ /* 0x000fe20003800000 */
[----:B0-----:R-:W-:-:S13]  /*8670*/  ISETP.LT.OR P1, PT, R10, 0x1, !P1 ;  /* 0x000000010a00780c */ /* 0x001fda0004f21670 */
[----:B------:R-:W-:Y:S05]  /*8680*/  @P1 BRA `(.L_x_178) ;  /* 0x0000000000e41947 */ /* 0x000fea0003800000 */
[----:B------:R-:W-:Y:S01]  /*8690*/  LEA R10, R6, UR28, 0x1 ;  /* 0x0000001c060a7c11 */ /* 0x000fe2000f8e08ff */
[----:B------:R-:W-:Y:S01]  /*86a0*/  IMAD.MOV.U32 R18, RZ, RZ, RZ ;  /* 0x000000ffff127224 */ /* 0x000fe200078e00ff */
[----:B------:R-:W-:Y:S01]  /*86b0*/  LEA R16, R5, UR6, 0x7 ;  /* 0x0000000605107c11 */ /* 0x000fe2000f8e38ff */
[----:B------:R-:W-:Y:S02]  /*86c0*/  IMAD.U32 R20, RZ, RZ, UR25 ;  /* 0x00000019ff147e24 */ /* 0x000fe4000f8e00ff */
[----:B------:R-:W-:Y:S02]  /*86d0*/  IMAD.MOV.U32 R5, RZ, RZ, R12 ;  /* 0x000000ffff057224 */ /* 0x000fe400078e000c */
[----:B------:R-:W-:Y:S02]  /*86e0*/  IMAD.MOV.U32 R6, RZ, RZ, R15 ;  /* 0x000000ffff067224 */ /* 0x000fe400078e000f */
[----:B------:R-:W-:-:S07]  /*86f0*/  IMAD.SHL.U32 R17, R10, 0x20, RZ ;  /* 0x000000200a117824 */ /* 0x000fce00078e00ff */
.L_x_182:
[----:B------:R-:W0:Y:S01]  /*8700*/  S2R R11, SR_CgaCtaId ;  /* 0x00000000000b7919 */ /* 0x000e220000008800 */
[----:B------:R-:W-:-:S04]  /*8710*/  MOV R10, 0x400 ;  /* 0x00000400000a7802 */ /* 0x000fc80000000f00 */
[----:B0-----:R-:W-:Y:S02]  /*8720*/  LEA R21, R11, R10, 0x18 ;  /* 0x0000000a0b157211 */ /* 0x001fe400078ec0ff */
[----:B------:R-:W-:Y:S01]  /*8730*/  SHF.L.U32 R10, R5, 0x1f, RZ ;  /* 0x0000001f050a7819 */ /* 0x000fe200000006ff */
[----:B------:R-:W0:Y:S02]  /*8740*/  @!P3 LDC R11, c[0x0][0x500] ;  /* 0x00014000ff0bbb82 */ /* 0x000e240000000800 */
[----:B------:R-:W-:-:S04]  /*8750*/  IMAD R19, R6, 0x8, R21 ;  /* 0x0000000806137824 */ /* 0x000fc800078e0215 */
[----:B------:R-:W1:Y:S02]  /*8760*/  SYNCS.PHASECHK.TRANS64.TRYWAIT P1, [R19+URZ+0x48], R10 ;  /* 0x0000480a130075a7 */ /* 0x000e64000802017f */
[----:B-1----:R-:W-:Y:S05]  /*8770*/  @!P1 BRA `(.L_x_179) ;  /* 0x0000001000709947 */ /* 0x002fea0003800000 */
.L_x_206:
[----:B-1----:R-:W-:Y:S01]  /*8780*/  PRMT R10, R13, 0x9910, RZ ;  /* 0x000099100d0a7816 */ /* 0x002fe200000000ff */
[----:B0-----:R0:W-:Y:S03]  /*8790*/  @!P3 SYNCS.ARRIVE.TRANS64 RZ, [R19+URZ], R11 ;  /* 0x0000000b13ffb9a7 */ /* 0x0011e6000800003f */
[----:B------:R-:W-:-:S13]  /*87a0*/  ISETP.NE.AND P1, PT, R10, 0x2, PT ;  /* 0x000000020a00780c */ /* 0x000fda0003f25270 */
[----:B0-----:R-:W-:Y:S05]  /*87b0*/  @P1 BRA `(.L_x_180) ;  /* 0x0000000000041947 */ /* 0x001fea0003800000 */
[----:B------:R-:W-:Y:S01]  /*87c0*/  BPT.TRAP 0x1 ;  /* 0x000000040000795c */ /* 0x000fe20000300000 */
.L_x_180:
[----:B------:R-:W-:Y:S05]  /*87d0*/  @P0 BRA `(.L_x_181) ;  /* 0x0000000000040947 */ /* 0x000fea0003800000 */
[----:B------:R-:W-:Y:S01]  /*87e0*/  BPT.TRAP 0x1 ;  /* 0x000000040000795c */ /* 0x000fe20000300000 */
.L_x_181:
[----:B------:R-:W-:Y:S01]  /*87f0*/  LEA R10, R6, UR28, 0x1 ;  /* 0x0000001c060a7c11 */ /* 0x000fe2000f8e08ff */
[----:B------:R-:W-:Y:S01]  /*8800*/  VIADD R20, R20, 0xffffffff ;  /* 0xffffffff14147836 */ /* 0x000fe20000000000 */
[----:B------:R-:W-:Y:S01]  /*8810*/  R2UR UR11, R6 ;  /* 0x00000000060b72ca */ /* 0x000fe200000e0000 */
[----:B------:R-:W-:Y:S01]  /*8820*/  UIADD3 UR16, UP0, UR26, 0xf0, URZ ;  /* 0x000000f01a107890 */ /* 0x000fe2000ff1e03f */
[----:B------:R-:W-:Y:S01]  /*8830*/  R2UR UR22, R21 ;  /* 0x00000000151672ca */ /* 0x000fe200000e0000 */
[----:B------:R-:W-:Y:S01]  /*8840*/  IMAD.U32 R10, R10, 0x1000, R21 ;  /* 0x000010000a0a7824 */ /* 0x000fe200078e0015 */
[----:B------:R-:W-:Y:S01]  /*8850*/  R2UR UR23, R17 ;  /* 0x00000000111772ca */ /* 0x000fe200000e0000 */
[----:B------:R-:W-:Y:S01]  /*8860*/  UIADD3 UR30, UP1, UR26, 0x1f0, URZ ;  /* 0x000001f01a1e7890 */ /* 0x000fe2000ff3e03f */
[----:B------:R-:W-:Y:S01]  /*8870*/  R2UR UR9, R19 ;  /* 0x00000000130972ca */ /* 0x000fe200000e0000 */
[----:B------:R-:W-:Y:S01]  /*8880*/  UIADD3.X UR17, URZ, UR27, URZ, UP0, !UPT ;  /* 0x0000001b3f117290 */ /* 0x000fe200087fe43f */
[----:B------:R-:W-:Y:S01]  /*8890*/  R2UR UR8, R10 ;  /* 0x000000000a0872ca */ /* 0x000fe200000e0000 */
[----:B------:R-:W-:Y:S01]  /*88a0*/  UPRMT UR21, URZ, 0x5410, UR15 ;  /* 0x000054103f157896 */ /* 0x000fe2000800000f */
[----:B------:R-:W-:Y:S01]  /*88b0*/  R2UR UR10, R18 ;  /* 0x00000000120a72ca */ /* 0x000fe200000e0000 */
[----:B------:R-:W-:Y:S01]  /*88c0*/  VIADD R6, R6, 0x1 ;  /* 0x0000000106067836 */ /* 0x000fe20000000000 */
[----:B------:R-:W-:Y:S01]  /*88d0*/  R2UR UR12, R4 ;  /* 0x00000000040c72ca */ /* 0x000fe200000e0000 */
[----:B------:R-:W-:Y:S01]  /*88e0*/  ULEA UR11, UR11, UR7, 0xe ;  /* 0x000000070b0b7291 */ /* 0x000fe2000f8e703f */
[----:B------:R-:W-:Y:S01]  /*88f0*/  R2UR UR24, R16 ;  /* 0x00000000101872ca */ /* 0x000fe200000e0000 */
[----:B------:R-:W-:Y:S01]  /*8900*/  UPRMT UR29, URZ, 0x5410, UR20 ;  /* 0x000054103f1d7896 */ /* 0x000fe20008000014 */
[----:B------:R-:W-:Y:S01]  /*8910*/  ISETP.GT.AND P4, PT, R20, 0x1, PT ;  /* 0x000000011400780c */ /* 0x000fe20003f84270 */
[----:B------:R-:W-:Y:S01]  /*8920*/  UIADD3 UR22, UR22, 0x12180, UR11 ;  /* 0x0001218016167890 */ /* 0x000fe2000fffe00b */
[----:B------:R-:W-:Y:S01]  /*8930*/  ISETP.NE.AND P1, PT, R6, 0x9, PT ;  /* 0x000000090600780c */ /* 0x000fe20003f25270 */
[----:B------:R-:W-:Y:S01]  /*8940*/  UIADD3.X UR31, URZ, UR27, URZ, UP1, !UPT ;  /* 0x0000001b3f1f7290 */ /* 0x000fe20008ffe43f */
[----:B------:R-:W-:Y:S01]  /*8950*/  VIADD R18, R18, 0x80 ;  /* 0x0000008012127836 */ /* 0x000fe20000000000 */
[----:B------:R-:W-:Y:S01]  /*8960*/  UIADD3 UR8, UR8, 0x180, URZ ;  /* 0x0000018008087890 */ /* 0x000fe2000fffe03f */
[----:B------:R-:W-:Y:S01]  /*8970*/  SEL R10, RZ, 0x1, P1 ;  /* 0x00000001ff0a7807 */ /* 0x000fe20000800000 */
[----:B------:R-:W-:Y:S01]  /*8980*/  UMOV UR18, 0x0 ;  /* 0x0000000000127882 */ /* 0x000fe20000000000 */
[----:B------:R-:W-:Y:S01]  /*8990*/  UMOV UR19, 0x10000000 ;  /* 0x1000000000137882 */ /* 0x000fe20000000000 */
[----:B------:R-:W-:Y:S01]  /*89a0*/  UMOV UR11, UR23 ;  /* 0x00000017000b7c82 */ /* 0x000fe20008000000 */
[----:B------:R-:W-:-:S02]  /*89b0*/  LOP3.LUT R5, R5, R10, RZ, 0x3c, !PT ;  /* 0x0000000a05057212 */ /* 0x000fc400078e3cff */
[----:B------:R-:W-:Y:S02]  /*89c0*/  SEL R6, R6, RZ, P1 ;  /* 0x000000ff06067207 */ /* 0x000fe40000800000 */
[----:B------:R0:W-:Y:S02]  /*89d0*/  UTMALDG.3D.MULTICAST [UR8], [UR16], UR21, desc[UR18] ;  /* 0x00001208100073b4 */ /* 0x0001e40008011815 */
[----:B0-----:R-:W-:Y:S01]  /*89e0*/  UMOV UR8, UR22 ;  /* 0x0000001600087c82 */ /* 0x001fe20008000000 */
[----:B------:R-:W-:Y:S02]  /*89f0*/  UMOV UR11, UR24 ;  /* 0x00000018000b7c82 */ /* 0x000fe40008000000 */
[----:B------:R0:W-:Y:S02]  /*8a00*/  UTMALDG.3D.MULTICAST [UR8], [UR30], UR29, desc[UR18] ;  /* 0x000012081e0073b4 */ /* 0x0001e4000801181d */
[----:B0-----:R-:W-:Y:S05]  /*8a10*/  @P4 BRA `(.L_x_182) ;  /* 0xfffffffc00384947 */ /* 0x001fea000383ffff */
.L_x_178:
[----:B------:R-:W-:Y:S05]  /*8a20*/  BSYNC B1 ;  /* 0x0000000000017941 */ /* 0x000fea0003800000 */
.L_x_177:
[----:B------:R-:W-:Y:S01]  /*8a30*/  LOP3.LUT P5, RZ, R14, 0xff, RZ, 0xc0, !PT ;  /* 0x000000ff0eff7812 */ /* 0x000fe200078ac0ff */
[----:B------:R-:W-:Y:S01]  /*8a40*/  VIADD R6, R15, UR13 ;  /* 0x0000000d0f067c36 */ /* 0x000fe20008000000 */
[----:B------:R-:W-:Y:S01]  /*8a50*/  ULDC.64 UR8, c[0x0][0x650] ;  /* 0x0001940000087ab9 */ /* 0x000fe20000000a00 */
[----:B------:R-:W-:Y:S01]  /*8a60*/  IMAD.U32 R11, RZ, RZ, UR13 ;  /* 0x0000000dff0b7e24 */ /* 0x000fe2000f8e00ff */
[----:B------:R-:W-:Y:S01]  /*8a70*/  UISETP.GE.U32.AND UP0, UPT, UR13, 0x9, UPT ;  /* 0x000000090d00788c */ /* 0x000fe2000bf06070 */
[----:B------:R-:W-:Y:S01]  /*8a80*/  BSSY B1, `(.L_x_183) ;  /* 0x000006b000017945 */ /* 0x000fe20003800000 */
[----:B------:R-:W-:Y:S02]  /*8a90*/  ISETP.GT.U32.AND P1, PT, R6, 0x8, PT ;  /* 0x000000080600780c */ /* 0x000fe40003f24070 */
[----:B------:R-:W-:Y:S02]  /*8aa0*/  PRMT R14, RZ, 0x7610, R14 ;  /* 0x00007610ff0e7816 */ /* 0x000fe4000000000e */
[----:B------:R-:W-:-:S02]  /*8ab0*/  ISETP.LT.U32.AND P1, PT, R11, 0x9, P1 ;  /* 0x000000090b00780c */ /* 0x000fc40000f21070 */
[----:B------:R-:W-:Y:S01]  /*8ac0*/  PLOP3.LUT P4, PT, PT, PT, UP0, 0x80, 0x0 ;  /* 0x000000000000781c */ /* 0x000fe20003f8f008 */
[----:B------:R-:W0:Y:S01]  /*8ad0*/  @P5 S2R R5, SR_CgaCtaId ;  /* 0x0000000000055919 */ /* 0x000e220000008800 */
[----:B------:R-:W-:-:S04]  /*8ae0*/  @P5 MOV R4, 0x400 ;  /* 0x0000040000045802 */ /* 0x000fc80000000f00 */
[----:B0-----:R-:W-:Y:S01]  /*8af0*/  @P5 LEA R10, R5, R4, 0x18 ;  /* 0x00000004050a5211 */ /* 0x001fe200078ec0ff */
[----:B------:R-:W-:-:S03]  /*8b00*/  IMAD.WIDE.U32 R4, R6, 0x38e38e39, RZ ;  /* 0x38e38e3906047825 */ /* 0x000fc600078e00ff */
[----:B------:R0:W-:Y:S01]  /*8b10*/  @P5 SYNCS.ARRIVE.TRANS64.A1T0 RZ, [R10+URZ+0xc8], RZ ;  /* 0x0000c8ff0aff59a7 */ /* 0x0001e2000810003f */
[----:B------:R-:W-:Y:S01]  /*8b20*/  IADD3 R2, P5, R2, R8, RZ ;  /* 0x0000000802027210 */ /* 0x000fe20007fbe0ff */
[----:B------:R-:W-:Y:S01]  /*8b30*/  IMAD.MOV.U32 R4, RZ, RZ, -0x1 ;  /* 0xffffffffff047424 */ /* 0x000fe200078e00ff */
[----:B------:R-:W-:Y:S02]  /*8b40*/  SHF.R.U32.HI R11, RZ, 0x1, R5 ;  /* 0x00000001ff0b7819 */ /* 0x000fe40000011605 */
[----:B------:R-:W-:Y:S01]  /*8b50*/  SEL R5, RZ, 0x1, !P1 ;  /* 0x00000001ff057807 */ /* 0x000fe20004800000 */
[----:B------:R-:W-:Y:S01]  /*8b60*/  IMAD.X R3, R3, 0x1, R0, P5 ;  /* 0x0000000103037824 */ /* 0x000fe200028e0600 */
[----:B------:R-:W-:Y:S01]  /*8b70*/  ISETP.GE.U32.AND P1, PT, R2, UR8, PT ;  /* 0x0000000802007c0c */ /* 0x000fe2000bf26070 */
[----:B------:R-:W-:Y:S01]  /*8b80*/  IMAD R15, R11, -0x9, R6 ;  /* 0xfffffff70b0f7824 */ /* 0x000fe200078e0206 */
[----:B------:R-:W-:Y:S01]  /*8b90*/  LOP3.LUT R12, R12, R5, RZ, 0x3c, !PT ;  /* 0x000000050c0c7212 */ /* 0x000fe200078e3cff */
[----:B------:R-:W-:Y:S01]  /*8ba0*/  IMAD.MOV.U32 R6, RZ, RZ, -0x1 ;  /* 0xffffffffff067424 */ /* 0x000fe200078e00ff */
[----:B------:R-:W-:Y:S01]  /*8bb0*/  ISETP.GE.U32.AND.EX P1, PT, R3, UR9, PT, P1 ;  /* 0x0000000903007c0c */ /* 0x000fe2000bf26110 */
[----:B------:R-:W-:Y:S01]  /*8bc0*/  IMAD.MOV.U32 R5, RZ, RZ, -0x1 ;  /* 0xffffffffff057424 */ /* 0x000fe200078e00ff */
[----:B------:R-:W-:-:S02]  /*8bd0*/  @P4 LOP3.LUT R12, R12, 0x1, R11, 0x78, !PT ;  /* 0x000000010c0c4812 */ /* 0x000fc400078e780b */
[----:B0-----:R-:W-:-:S09]  /*8be0*/  PRMT R10, RZ, 0x7610, R10 ;  /* 0x00007610ff0a7816 */ /* 0x001fd2000000000a */
[----:B------:R-:W-:Y:S05]  /*8bf0*/  @P1 BRA `(.L_x_184) ;  /* 0x00000004004c1947 */ /* 0x000fea0003800000 */
[----:B------:R-:W0:Y:S01]  /*8c00*/  S2R R17, SR_CTAID.X ;  /* 0x0000000000117919 */ /* 0x000e220000002500 */
[----:B------:R-:W-:Y:S01]  /*8c10*/  ULDC.64 UR8, c[0x0][0x628] ;  /* 0x00018a0000087ab9 */ /* 0x000fe20000000a00 */
[----:B------:R-:W1:Y:S01]  /*8c20*/  LDC R18, c[0x0][0x144] ;  /* 0x00005100ff127b82 */ /* 0x000e620000000800 */
[----:B------:R-:W-:Y:S01]  /*8c30*/  ISETP.NE.U32.AND P1, PT, RZ, UR8, PT ;  /* 0x00000008ff007c0c */ /* 0x000fe2000bf25070 */
[----:B------:R-:W2:Y:S01]  /*8c40*/  S2R R6, SR_CTAID.Y ;  /* 0x0000000000067919 */ /* 0x000ea20000002600 */
[----:B------:R-:W-:Y:S01]  /*8c50*/  ULDC UR10, c[0x0][0x150] ;  /* 0x00005400000a7ab9 */ /* 0x000fe20000000800 */
[----:B------:R-:W-:Y:S01]  /*8c60*/  ULDC UR11, c[0x0][0x630] ;  /* 0x00018c00000b7ab9 */ /* 0x000fe20000000800 */
[----:B------:R-:W-:Y:S01]  /*8c70*/  ISETP.NE.AND.EX P1, PT, RZ, UR9, PT, P1 ;  /* 0x00000009ff007c0c */ /* 0x000fe2000bf25310 */
[----:B------:R-:W-:Y:S01]  /*8c80*/  IMAD.MOV.U32 R4, RZ, RZ, R2 ;  /* 0x000000ffff047224 */ /* 0x000fe200078e0002 */
[----:B0-----:R-:W-:-:S05]  /*8c90*/  I2FP.F32.U32 R5, R17 ;  /* 0x0000001100057245 */ /* 0x001fca0000201000 */
[----:B------:R-:W-:Y:S01]  /*8ca0*/  FMUL R20, R5, UR10 ;  /* 0x0000000a05147c20 */ /* 0x000fe20008400000 */
[----:B------:R-:W-:-:S05]  /*8cb0*/  IMAD.MOV.U32 R5, RZ, RZ, R3 ;  /* 0x000000ffff057224 */ /* 0x000fca00078e0003 */
[----:B--2---:R-:W-:Y:S05]  /*8cc0*/  @!P1 BRA `(.L_x_185) ;  /* 0x0000000000289947 */ /* 0x004fea0003800000 */
[----:B------:R-:W-:Y:S02]  /*8cd0*/  ULDC UR10, c[0x0][0x634] ;  /* 0x00018d00000a7ab9 */ /* 0x000fe40000000800 */
[----:B------:R-:W-:-:S05]  /*8ce0*/  IADD3 R5, P1, R2, UR10, RZ ;  /* 0x0000000a02057c10 */ /* 0x000fca000ff3e0ff */
[----:B------:R-:W-:-:S04]  /*8cf0*/  IMAD.X R19, RZ, RZ, R3, P1 ;  /* 0x000000ffff137224 */ /* 0x000fc800008e0603 */
[----:B------:R-:W-:-:S04]  /*8d00*/  IMAD.WIDE.U32 R10, R19, UR8, RZ ;  /* 0x00000008130a7c25 */ /* 0x000fc8000f8e00ff */
[----:B------:R-:W-:-:S04]  /*8d10*/  IMAD.WIDE.U32 R10, P1, R5, UR9, R10 ;  /* 0x00000009050a7c25 */ /* 0x000fc8000f82000a */
[----:B------:R-:W-:-:S04]  /*8d20*/  IMAD.WIDE.U32 R4, R5, UR8, RZ ;  /* 0x0000000805047c25 */ /* 0x000fc8000f8e00ff */
[----:B------:R-:W-:Y:S01]  /*8d30*/  IMAD.MOV.U32 R4, RZ, RZ, R11 ;  /* 0x000000ffff047224 */ /* 0x000fe200078e000b */
[----:B------:R-:W-:Y:S01]  /*8d40*/  IADD3 RZ, P4, R5, R10, RZ ;  /* 0x0000000a05ff7210 */ /* 0x000fe20007f9e0ff */
[----:B------:R-:W-:-:S04]  /*8d50*/  IMAD.X R5, RZ, RZ, RZ, P1 ;  /* 0x000000ffff057224 */ /* 0x000fc800008e06ff */
[----:B------:R-:W-:-:S08]  /*8d60*/  IMAD.WIDE.U32.X R4, R19, UR9, R4, P4 ;  /* 0x0000000913047c25 */ /* 0x000fd0000a0e0404 */
.L_x_185:
[--C-:B------:R-:W-:Y:S01]  /*8d70*/  SHF.R.U64 R16, R4, UR11, R5.reuse ;  /* 0x0000000b04107c19 */ /* 0x100fe20008001205 */
[----:B------:R-:W0:Y:S01]  /*8d80*/  F2I.U32.TRUNC.NTZ R20, R20 ;  /* 0x0000001400147305 */ /* 0x000e22000020f000 */
[----:B------:R-:W-:Y:S01]  /*8d90*/  SHF.R.U32.HI R4, RZ, UR11, R5 ;  /* 0x0000000bff047c19 */ /* 0x000fe20008011605 */
[----:B------:R-:W-:Y:S01]  /*8da0*/  ULDC.64 UR8, c[0x0][0x620] ;  /* 0x0001880000087ab9 */ /* 0x000fe20000000a00 */
[----:B------:R-:W-:Y:S01]  /*8db0*/  IADD3 R11, P1, RZ, -R16, RZ ;  /* 0x80000010ff0b7210 */ /* 0x000fe20007f3e0ff */
[----:B------:R-:W-:Y:S01]  /*8dc0*/  ULDC.64 UR10, c[0x0][0x640] ;  /* 0x00019000000a7ab9 */ /* 0x000fe20000000a00 */
[----:B------:R-:W2:Y:S03]  /*8dd0*/  LDC R21, c[0x0][0x148] ;  /* 0x00005200ff157b82 */ /* 0x000ea60000000800 */
[----:B------:R-:W-:Y:S01]  /*8de0*/  IMAD.X R4, RZ, RZ, ~R4, P1 ;  /* 0x000000ffff047224 */ /* 0x000fe200008e0e04 */
[----:B------:R-:W-:-:S03]  /*8df0*/  ISETP.NE.U32.AND P1, PT, RZ, UR10, PT ;  /* 0x0000000aff007c0c */ /* 0x000fc6000bf25070 */
[----:B------:R-:W-:Y:S01]  /*8e00*/  IMAD R10, R4, UR8, RZ ;  /* 0x00000008040a7c24 */ /* 0x000fe2000f8e02ff */
[----:B------:R-:W-:Y:S01]  /*8e10*/  ISETP.NE.AND.EX P1, PT, RZ, UR11, PT, P1 ;  /* 0x0000000bff007c0c */ /* 0x000fe2000bf25310 */
[----:B------:R-:W-:Y:S01]  /*8e20*/  IMAD.WIDE.U32 R4, R11, UR8, R2 ;  /* 0x000000080b047c25 */ /* 0x000fe2000f8e0002 */
[----:B------:R-:W-:-:S03]  /*8e30*/  ULDC UR8, c[0x0][0x618] ;  /* 0x0001860000087ab9 */ /* 0x000fc60000000800 */
[----:B------:R-:W-:Y:S01]  /*8e40*/  IMAD R11, R11, UR9, R10 ;  /* 0x000000090b0b7c24 */ /* 0x000fe2000f8e020a */
[----:B------:R-:W-:Y:S01]  /*8e50*/  ULDC UR9, c[0x0][0x154] ;  /* 0x0000550000097ab9 */ /* 0x000fe20000000800 */
[----:B0-----:R-:W-:Y:S02]  /*8e60*/  IMAD.MOV R10, RZ, RZ, -R20 ;  /* 0x000000ffff0a7224 */ /* 0x001fe400078e0a14 */
[----:B------:R-:W-:Y:S02]  /*8e70*/  IMAD.IADD R5, R5, 0x1, R11 ;  /* 0x0000000105057824 */ /* 0x000fe400078e020b */
[----:B-1----:R-:W-:Y:S01]  /*8e80*/  IMAD R17, R18, R10, R17 ;  /* 0x0000000a12117224 */ /* 0x002fe200078e0211 */
[----:B------:R-:W-:Y:S02]  /*8e90*/  I2FP.F32.U32 R10, R6 ;  /* 0x00000006000a7245 */ /* 0x000fe40000201000 */
[--C-:B------:R-:W-:Y:S02]  /*8ea0*/  SHF.R.U64 R18, R4, UR8, R5.reuse ;  /* 0x0000000804127c19 */ /* 0x100fe40008001205 */
[----:B------:R-:W-:Y:S01]  /*8eb0*/  SHF.R.U32.HI R5, RZ, UR8, R5 ;  /* 0x00000008ff057c19 */ /* 0x000fe20008011605 */
[----:B------:R-:W-:Y:S01]  /*8ec0*/  FMUL R10, R10, UR9 ;  /* 0x000000090a0a7c20 */ /* 0x000fe20008400000 */
[----:B------:R-:W-:-:S02]  /*8ed0*/  ULDC UR8, c[0x0][0x608] ;  /* 0x0001820000087ab9 */ /* 0x000fc40000000800 */
[--C-:B------:R-:W-:Y:S01]  /*8ee0*/  SHF.R.U64 R20, R18, UR8, R5.reuse ;  /* 0x0000000812147c19 */ /* 0x100fe20008001205 */
[----:B------:R0:W1:Y:S01]  /*8ef0*/  F2I.U32.TRUNC.NTZ R22, R10 ;  /* 0x0000000a00167305 */ /* 0x000062000020f000 */
[----:B------:R-:W-:Y:S01]  /*8f00*/  SHF.R.U32.HI R5, RZ, UR8, R5 ;  /* 0x00000008ff057c19 */ /* 0x000fe20008011605 */
[----:B------:R-:W-:-:S03]  /*8f10*/  ULDC UR8, c[0x0][0x658] ;  /* 0x0001960000087ab9 */ /* 0x000fc60000000800 */
[--C-:B------:R-:W-:Y:S02]  /*8f20*/  SHF.R.U64 R19, R20, UR8, R5.reuse ;  /* 0x0000000814137c19 */ /* 0x100fe40008001205 */
[----:B------:R-:W-:-:S03]  /*8f30*/  SHF.R.U32.HI R23, RZ, UR8, R5 ;  /* 0x00000008ff177c19 */ /* 0x000fc60008011605 */
[----:B------:R-:W-:Y:S02]  /*8f40*/  IMAD.MOV.U32 R4, RZ, RZ, R19 ;  /* 0x000000ffff047224 */ /* 0x000fe400078e0013 */
[----:B------:R-:W-:Y:S01]  /*8f50*/  IMAD.MOV.U32 R5, RZ, RZ, R23 ;  /* 0x000000ffff057224 */ /* 0x000fe200078e0017 */
[----:B0-----:R-:W-:Y:S06]  /*8f60*/  @!P1 BRA `(.L_x_186) ;  /* 0x0000000000289947 */ /* 0x001fec0003800000 */
        /* <DEDUP_REMOVED lines=10> */
.L_x_186:
[----:B------:R-:W-:Y:S01]  /*9010*/  ULDC UR8, c[0x0][0x648] ;  /* 0x0001920000087ab9 */ /* 0x000fe20000000800 */
[----:B-1----:R-:W-:Y:S01]  /*9020*/  IMAD.MOV R22, RZ, RZ, -R22 ;  /* 0x000000ffff167224 */ /* 0x002fe200078e0a16 */
[----:B------:R-:W-:Y:S01]  /*9030*/  SHF.R.U64 R5, R4, UR8, R5 ;  /* 0x0000000804057c19 */ /* 0x000fe20008001205 */
[----:B------:R-:W-:Y:S01]  /*9040*/  ULDC UR8, c[0x0][0x638] ;  /* 0x00018e0000087ab9 */ /* 0x000fe20000000800 */
[----:B------:R-:W-:Y:S01]  /*9050*/  LOP3.LUT R4, R20, UR14, RZ, 0xc0, !PT ;  /* 0x0000000e14047c12 */ /* 0x000fe2000f8ec0ff */
[----:B--2---:R-:W-:Y:S01]  /*9060*/  @P2 IMAD R17, R21, R22, R6 ;  /* 0x0000001615112224 */ /* 0x004fe200078e0206 */
[----:B------:R-:W-:Y:S01]  /*9070*/  LOP3.LUT R18, R18, UR4, RZ, 0xc0, !PT ;  /* 0x0000000412127c12 */ /* 0x000fe2000f8ec0ff */
[----:B------:R-:W-:Y:S01]  /*9080*/  IMAD.MOV R6, RZ, RZ, -R5 ;  /* 0x000000ffff067224 */ /* 0x000fe200078e0a05 */
[----:B------:R-:W-:Y:S01]  /*9090*/  ULDC UR9, c[0x0][0x610] ;  /* 0x0001840000097ab9 */ /* 0x000fe20000000800 */
[----:B------:R-:W-:Y:S02]  /*90a0*/  IMAD R4, R5, UR5, R4 ;  /* 0x0000000505047c24 */ /* 0x000fe4000f8e0204 */
[----:B------:R-:W-:Y:S01]  /*90b0*/  IMAD R19, R6, UR8, R19 ;  /* 0x0000000806137c24 */ /* 0x000fe2000f8e0213 */
[----:B------:R-:W-:Y:S01]  /*90c0*/  ULDC UR8, c[0x0][0x600] ;  /* 0x0001800000087ab9 */ /* 0x000fe20000000800 */
[----:B------:R-:W-:-:S02]  /*90d0*/  IMAD R17, R4, UR9, R17 ;  /* 0x0000000904117c24 */ /* 0x000fc4000f8e0211 */
[----:B------:R-:W-:Y:S02]  /*90e0*/  IMAD R6, R19, UR8, R18 ;  /* 0x0000000813067c24 */ /* 0x000fe4000f8e0212 */
[----:B------:R-:W-:Y:S02]  /*90f0*/  IMAD.MOV.U32 R10, RZ, RZ, 0x1 ;  /* 0x00000001ff0a7424 */ /* 0x000fe400078e00ff */
[----:B------:R-:W-:Y:S01]  /*9100*/  IMAD.MOV.U32 R4, RZ, RZ, R16 ;  /* 0x000000ffff047224 */ /* 0x000fe200078e0010 */
[----:B------:R-:W-:Y:S02]  /*9110*/  SEL R5, R6, R17, !P2 ;  /* 0x0000001106057207 */ /* 0x000fe40005000000 */
[----:B------:R-:W-:-:S07]  /*9120*/  SEL R6, R17, R6, !P2 ;  /* 0x0000000611067207 */ /* 0x000fce0005000000 */
.L_x_184:
[----:B------:R-:W-:Y:S05]  /*9130*/  BSYNC B1 ;  /* 0x0000000000017941 */ /* 0x000fea0003800000 */
.L_x_183:
[----:B------:R-:W-:-:S13]  /*9140*/  LOP3.LUT P1, RZ, R10, 0xff, RZ, 0xc0, !PT ;  /* 0x000000ff0aff7812 */ /* 0x000fda000782c0ff */
[----:B------:R-:W-:Y:S05]  /*9150*/  @P1 BRA `(.L_x_187) ;  /* 0xfffffff400301947 */ /* 0x000fea000383ffff */
[----:B------:R-:W-:Y:S05]  /*9160*/  BSYNC B0 ;  /* 0x0000000000007941 */ /* 0x000fea0003800000 */
.L_x_175:
[----:B------:R-:W-:-:S03]  /*9170*/  UMOV UR8, 0xffffffff ;  /* 0xffffffff00087882 */ /* 0x000fc60000000000 */
[----:B------:R-:W-:Y:S05]  /*9180*/  BRA.DIV UR8, `(.L_x_188) ;  /* 0x0000000a08007947 */ /* 0x000fea000b800000 */
[----:B------:R-:W-:-:S13]  /*9190*/  ELECT P0, URZ, PT ;  /* 0x00000000003f782f */ /* 0x000fda0003800000 */
.L_x_209:
[----:B------:R-:W-:Y:S04]  /*91a0*/  BSSY B0, `(.L_x_189) ;  /* 0x0000058000007945 */ /* 0x000fe80003800000 */
[----:B------:R-:W-:Y:S05]  /*91b0*/  @!P0 BRA `(.L_x_190) ;  /* 0x0000000400588947 */ /* 0x000fea0003800000 */
[----:B------:R-:W-:-:S04]  /*91c0*/  LOP3.LUT R7, R7, 0x2, RZ, 0xfc, !PT ;  /* 0x0000000207077812 */ /* 0x000fc800078efcff */
[----:B------:R-:W-:-:S13]  /*91d0*/  ISETP.NE.AND P0, PT, R7, 0x3, PT ;  /* 0x000000030700780c */ /* 0x000fda0003f05270 */
[----:B------:R-:W-:Y:S05]  /*91e0*/  @!P0 BRA `(.L_x_191) ;  /* 0x0000000000048947 */ /* 0x000fea0003800000 */
[----:B------:R-:W-:Y:S01]  /*91f0*/  BPT.TRAP 0x1 ;  /* 0x000000040000795c */ /* 0x000fe20000300000 */
.L_x_191:
[----:B------:R-:W0:Y:S01]  /*9200*/  S2R R3, SR_CgaCtaId ;  /* 0x0000000000037919 */ /* 0x000e220000008800 */
[----:B------:R-:W-:Y:S02]  /*9210*/  MOV R0, 0x400 ;  /* 0x0000040000007802 */ /* 0x000fe40000000f00 */
[----:B------:R-:W-:Y:S02]  /*9220*/  SHF.L.U32 R2, R12, 0x1f, RZ ;  /* 0x0000001f0c027819 */ /* 0x000fe400000006ff */
[----:B0-----:R-:W-:-:S05]  /*9230*/  LEA R0, R3, R0, 0x18 ;  /* 0x0000000003007211 */ /* 0x001fca00078ec0ff */
[----:B------:R-:W-:-:S04]  /*9240*/  VIADD R0, R0, 0x48 ;  /* 0x0000004800007836 */ /* 0x000fc80000000000 */
[C---:B------:R-:W-:Y:S02]  /*9250*/  IMAD R5, R15.reuse, 0x8, R0 ;  /* 0x000000080f057824 */ /* 0x040fe400078e0200 */
[----:B------:R-:W-:Y:S02]  /*9260*/  VIADD R15, R15, 0x1 ;  /* 0x000000010f0f7836 */ /* 0x000fe40000000000 */
[----:B------:R-:W0:Y:S03]  /*9270*/  SYNCS.PHASECHK.TRANS64.TRYWAIT P0, [R5+URZ], R2 ;  /* 0x00000002050075a7 */ /* 0x000e26000800017f */
[----:B------:R-:W-:-:S04]  /*9280*/  ISETP.NE.AND P1, PT, R15, 0x9, PT ;  /* 0x000000090f00780c */ /* 0x000fc80003f25270 */
[----:B------:R-:W-:Y:S02]  /*9290*/  SEL R3, RZ, 0x1, P1 ;  /* 0x00000001ff037807 */ /* 0x000fe40000800000 */
[----:B------:R-:W-:Y:S02]  /*92a0*/  SEL R15, R15, RZ, P1 ;  /* 0x000000ff0f0f7207 */ /* 0x000fe40000800000 */
[----:B------:R-:W-:-:S03]  /*92b0*/  LOP3.LUT R12, R12, R3, RZ, 0x3c, !PT ;  /* 0x000000030c0c7212 */ /* 0x000fc600078e3cff */
[----:B------:R-:W-:Y:S01]  /*92c0*/  IMAD R7, R15, 0x8, R0 ;  /* 0x000000080f077824 */ /* 0x000fe200078e0200 */
[----:B------:R-:W-:Y:S01]  /*92d0*/  SHF.L.U32 R4, R12, 0x1f, RZ ;  /* 0x0000001f0c047819 */ /* 0x000fe200000006ff */
[----:B0-----:R-:W-:Y:S06]  /*92e0*/  @!P0 BRA `(.L_x_192) ;  /* 0x0000000400cc8947 */ /* 0x001fec0003800000 */
.L_x_210:
[----:B------:R-:W1:Y:S01]  /*92f0*/  SYNCS.PHASECHK.TRANS64.TRYWAIT P0, [R7+URZ], R4 ;  /* 0x00000004070075a7 */ /* 0x000e62000800017f */
[----:B0-----:R-:W-:-:S05]  /*9300*/  VIADD R2, R15, 0x1 ;  /* 0x000000010f027836 */ /* 0x001fca0000000000 */
[----:B------:R-:W-:-:S04]  /*9310*/  ISETP.NE.AND P1, PT, R2, 0x9, PT ;  /* 0x000000090200780c */ /* 0x000fc80003f25270 */
[----:B------:R-:W-:Y:S02]  /*9320*/  SEL R3, RZ, 0x1, P1 ;  /* 0x00000001ff037807 */ /* 0x000fe40000800000 */
[----:B------:R-:W-:Y:S02]  /*9330*/  SEL R9, R2, RZ, P1 ;  /* 0x000000ff02097207 */ /* 0x000fe40000800000 */
[----:B------:R-:W-:-:S03]  /*9340*/  LOP3.LUT R12, R12, R3, RZ, 0x3c, !PT ;  /* 0x000000030c0c7212 */ /* 0x000fc600078e3cff */
[----:B------:R-:W-:Y:S01]  /*9350*/  IMAD R6, R9, 0x8, R0 ;  /* 0x0000000809067824 */ /* 0x000fe200078e0200 */
[----:B------:R-:W-:Y:S01]  /*9360*/  SHF.L.U32 R5, R12, 0x1f, RZ ;  /* 0x0000001f0c057819 */ /* 0x000fe200000006ff */
[----:B-1----:R-:W-:Y:S06]  /*9370*/  @!P0 BRA `(.L_x_193) ;  /* 0x0000000400bc8947 */ /* 0x002fec0003800000 */
.L_x_211:
[----:B------:R-:W1:Y:S01]  /*9380*/  SYNCS.PHASECHK.TRANS64.TRYWAIT P0, [R6+URZ], R5 ;  /* 0x00000005060075a7 */ /* 0x000e62000800017f */
[----:B------:R-:W-:-:S05]  /*9390*/  VIADD R2, R9, 0x1 ;  /* 0x0000000109027836 */ /* 0x000fca0000000000 */
[----:B------:R-:W-:-:S04]  /*93a0*/  ISETP.NE.AND P1, PT, R2, 0x9, PT ;  /* 0x000000090200780c */ /* 0x000fc80003f25270 */
[----:B------:R-:W-:Y:S02]  /*93b0*/  SEL R3, RZ, 0x1, P1 ;  /* 0x00000001ff037807 */ /* 0x000fe40000800000 */
[----:B0-----:R-:W-:Y:S02]  /*93c0*/  SEL R7, R2, RZ, P1 ;  /* 0x000000ff02077207 */ /* 0x001fe40000800000 */
[----:B------:R-:W-:-:S03]  /*93d0*/  LOP3.LUT R12, R12, R3, RZ, 0x3c, !PT ;  /* 0x000000030c0c7212 */ /* 0x000fc600078e3cff */
[----:B------:R-:W-:Y:S01]  /*93e0*/  IMAD R9, R7, 0x8, R0 ;  /* 0x0000000807097824 */ /* 0x000fe200078e0200 */
[----:B------:R-:W-:Y:S01]  /*93f0*/  SHF.L.U32 R4, R12, 0x1f, RZ ;  /* 0x0000001f0c047819 */ /* 0x000fe200000006ff */
[----:B-1----:R-:W-:Y:S06]  /*9400*/  @!P0 BRA `(.L_x_194) ;  /* 0x0000000400ac8947 */ /* 0x002fec0003800000 */
.L_x_212:
[----:B------:R-:W1:Y:S01]  /*9410*/  SYNCS.PHASECHK.TRANS64.TRYWAIT P0, [R9+URZ], R4 ;  /* 0x00000004090075a7 */ /* 0x000e62000800017f */
[----:B------:R-:W-:-:S05]  /*9420*/  VIADD R2, R7, 0x1 ;  /* 0x0000000107027836 */ /* 0x000fca0000000000 */
[----:B------:R-:W-:-:S04]  /*9430*/  ISETP.NE.AND P1, PT, R2, 0x9, PT ;  /* 0x000000090200780c */ /* 0x000fc80003f25270 */
[----:B------:R-:W-:Y:S02]  /*9440*/  SEL R3, RZ, 0x1, P1 ;  /* 0x00000001ff037807 */ /* 0x000fe40000800000 */
[----:B------:R-:W-:Y:S02]  /*9450*/  SEL R7, R2, RZ, P1 ;  /* 0x000000ff02077207 */ /* 0x000fe40000800000 */
[----:B------:R-:W-:-:S03]  /*9460*/  LOP3.LUT R12, R12, R3, RZ, 0x3c, !PT ;  /* 0x000000030c0c7212 */ /* 0x000fc600078e3cff */
[----:B0-----:R-:W-:Y:S01]  /*9470*/  IMAD R6, R7, 0x8, R0 ;  /* 0x0000000807067824 */ /* 0x001fe200078e0200 */
[----:B------:R-:W-:Y:S01]  /*9480*/  SHF.L.U32 R5, R12, 0x1f, RZ ;  /* 0x0000001f0c057819 */ /* 0x000fe200000006ff */
[----:B-1----:R-:W-:Y:S06]  /*9490*/  @!P0 BRA `(.L_x_195) ;  /* 0x00000004009c8947 */ /* 0x002fec0003800000 */
.L_x_213:
        /* <DEDUP_REMOVED lines=9> */
.L_x_214:
[----:B------:R-:W1:Y:S01]  /*9530*/  SYNCS.PHASECHK.TRANS64.TRYWAIT P0, [R9+URZ], R4 ;  /* 0x00000004090075a7 */ /* 0x000e62000800017f */
[----:B------:R-:W-:-:S05]  /*9540*/  VIADD R2, R7, 0x1 ;  /* 0x0000000107027836 */ /* 0x000fca0000000000 */
[----:B------:R-:W-:-:S04]  /*9550*/  ISETP.NE.AND P1, PT, R2, 0x9, PT ;  /* 0x000000090200780c */ /* 0x000fc80003f25270 */
[----:B------:R-:W-:Y:S02]  /*9560*/  SEL R3, RZ, 0x1, P1 ;  /* 0x00000001ff037807 */ /* 0x000fe40000800000 */
[----:B------:R-:W-:Y:S02]  /*9570*/  SEL R7, R2, RZ, P1 ;  /* 0x000000ff02077207 */ /* 0x000fe40000800000 */
[----:B------:R-:W-:-:S03]  /*9580*/  LOP3.LUT R12, R12, R3, RZ, 0x3c, !PT ;  /* 0x000000030c0c7212 */ /* 0x000fc600078e3cff */
[----:B------:R-:W-:Y:S01]  /*9590*/  IMAD R8, R7, 0x8, R0 ;  /* 0x0000000807087824 */ /* 0x000fe200078e0200 */
[----:B0-----:R-:W-:Y:S01]  /*95a0*/  SHF.L.U32 R5, R12, 0x1f, RZ ;  /* 0x0000001f0c057819 */ /* 0x001fe200000006ff */
[----:B-1----:R-:W-:Y:S06]  /*95b0*/  @!P0 BRA `(.L_x_197) ;  /* 0x00000004007c8947 */ /* 0x002fec0003800000 */
.L_x_215:
[----:B------:R-:W1:Y:S01]  /*95c0*/  SYNCS.PHASECHK.TRANS64.TRYWAIT P0, [R8+URZ], R5 ;  /* 0x00000005080075a7 */ /* 0x000e62000800017f */
[----:B------:R-:W-:-:S05]  /*95d0*/  VIADD R2, R7, 0x1 ;  /* 0x0000000107027836 */ /* 0x000fca0000000000 */
[----:B------:R-:W-:-:S04]  /*95e0*/  ISETP.NE.AND P1, PT, R2, 0x9, PT ;  /* 0x000000090200780c */ /* 0x000fc80003f25270 */
[----:B------:R-:W-:Y:S02]  /*95f0*/  SEL R3, RZ, 0x1, P1 ;  /* 0x00000001ff037807 */ /* 0x000fe40000800000 */
[----:B------:R-:W-:Y:S02]  /*9600*/  SEL R7, R2, RZ, P1 ;  /* 0x000000ff02077207 */ /* 0x000fe40000800000 */
[----:B0-----:R-:W-:-:S03]  /*9610*/  LOP3.LUT R9, R12, R3, RZ, 0x3c, !PT ;  /* 0x000000030c097212 */ /* 0x001fc600078e3cff */
[----:B------:R-:W-:Y:S01]  /*9620*/  IMAD R11, R7, 0x8, R0 ;  /* 0x00000008070b7824 */ /* 0x000fe200078e0200 */
[----:B------:R-:W-:Y:S01]  /*9630*/  SHF.L.U32 R6, R9, 0x1f, RZ ;  /* 0x0000001f09067819 */ /* 0x000fe200000006ff */
[----:B-1----:R-:W-:Y:S06]  /*9640*/  @!P0 BRA `(.L_x_198) ;  /* 0x00000004006c8947 */ /* 0x002fec0003800000 */
.L_x_216:
[----:B------:R-:W1:Y:S01]  /*9650*/  SYNCS.PHASECHK.TRANS64.TRYWAIT P0, [R11+URZ], R6 ;  /* 0x000000060b0075a7 */ /* 0x000e62000800017f */
[----:B------:R-:W-:-:S05]  /*9660*/  VIADD R2, R7, 0x1 ;  /* 0x0000000107027836 */ /* 0x000fca0000000000 */
[----:B------:R-:W-:-:S04]  /*9670*/  ISETP.NE.AND P1, PT, R2, 0x9, PT ;  /* 0x000000090200780c */ /* 0x000fc80003f25270 */
[----:B------:R-:W-:Y:S02]  /*9680*/  SEL R4, RZ, 0x1, P1 ;  /* 0x00000001ff047807 */ /* 0x000fe40000800000 */
[----:B------:R-:W-:Y:S02]  /*9690*/  SEL R3, R2, RZ, P1 ;  /* 0x000000ff02037207 */ /* 0x000fe40000800000 */
[----:B------:R-:W-:Y:S01]  /*96a0*/  LOP3.LUT R4, R9, R4, RZ, 0x3c, !PT ;  /* 0x0000000409047212 */ /* 0x000fe200078e3cff */
[----:B-1----:R-:W-:Y:S06]  /*96b0*/  @!P0 BRA `(.L_x_199) ;  /* 0x0000000400648947 */ /* 0x002fec0003800000 */
.L_x_217:
[----:B------:R-:W-:Y:S01]  /*96c0*/  IMAD R3, R3, 0x8, R0 ;  /* 0x0000000803037824 */ /* 0x000fe200078e0200 */
[----:B------:R-:W-:-:S07]  /*96d0*/  SHF.L.U32 R0, R4, 0x1f, RZ ;  /* 0x0000001f04007819 */ /* 0x000fce00000006ff */
.L_x_200:
[----:B--2---:R2:W3:Y:S02]  /*96e0*/  SYNCS.PHASECHK.TRANS64.TRYWAIT P0, [R3+URZ], R0 ;  /* 0x00000000030075a7 */ /* 0x0044e4000800017f */
[----:B---3--:R-:W-:Y:S05]  /*96f0*/  @!P0 NANOSLEEP.SYNCS 0x989680 ;  /* 0x009896800000895d */ /* 0x008fea0003900000 */
[----:B------:R-:W3:Y:S02]  /*9700*/  @!P0 SYNCS.PHASECHK.TRANS64 P0, [R3+URZ], R0 ;  /* 0x00000000030085a7 */ /* 0x000ee4000800007f */
[----:B---3--:R-:W-:Y:S05]  /*9710*/  @!P0 BRA `(.L_x_200) ;  /* 0xfffffffc00f08947 */ /* 0x008fea000383ffff */
.L_x_190:
[----:B------:R-:W-:Y:S05]  /*9720*/  BSYNC B0 ;  /* 0x0000000000007941 */ /* 0x000fea0003800000 */
.L_x_189:
[----:B------:R-:W-:Y:S05]  /*9730*/  EXIT ;  /* 0x000000000000794d */ /* 0x000fea0003800000 */
.L_x_20:
[----:B0-----:R-:W-:-:S04]  /*9740*/  IMAD.U32 R19, RZ, RZ, UR11 ;  /* 0x0000000bff137e24 */ /* 0x001fc8000f8e00ff */
[----:B------:R0:W1:Y:S03]  /*9750*/  SYNCS.PHASECHK.TRANS64.TRYWAIT P0, [R19+URZ+-0x8], R18 ;  /* 0xfffff812130075a7 */ /* 0x000066000800017f */
[----:B-1----:R-:W-:Y:S05]  /*9760*/  @!P0 NANOSLEEP.SYNCS 0x989680 ;  /* 0x009896800000895d */ /* 0x002fea0003900000 */
[----:B------:R-:W1:Y:S02]  /*9770*/  @!P0 SYNCS.PHASECHK.TRANS64 P0, [R19+URZ+-0x8], R18 ;  /* 0xfffff812130085a7 */ /* 0x000e64000800007f */
[----:B-1----:R-:W-:Y:S05]  /*9780*/  @!P0 BRA `(.L_x_20) ;  /* 0xfffffffc00ec8947 */ /* 0x002fea000383ffff */
[----:B------:R-:W-:Y:S05]  /*9790*/  BRA `(.L_x_201) ;  /* 0xffffff7c00f07947 */ /* 0x000fea000383ffff */
.L_x_25:
[----:B-1----:R-:W-:-:S04]  /*97a0*/  IMAD.U32 R19, RZ, RZ, UR6 ;  /* 0x00000006ff137e24 */ /* 0x002fc8000f8e00ff */
[----:B------:R1:W4:Y:S03]  /*97b0*/  SYNCS.PHASECHK.TRANS64.TRYWAIT P0, [R19+URZ], R18 ;  /* 0x00000012130075a7 */ /* 0x000326000800017f */
[----:B----4-:R-:W-:Y:S05]  /*97c0*/  @!P0 NANOSLEEP.SYNCS 0x989680 ;  /* 0x009896800000895d */ /* 0x010fea0003900000 */
[----:B------:R-:W4:Y:S02]  /*97d0*/  @!P0 SYNCS.PHASECHK.TRANS64 P0, [R19+URZ], R18 ;  /* 0x00000012130085a7 */ /* 0x000f24000800007f */
[----:B----4-:R-:W-:Y:S05]  /*97e0*/  @!P0 BRA `(.L_x_25) ;  /* 0xfffffffc00ec8947 */ /* 0x010fea000383ffff */
[----:B------:R-:W-:Y:S05]  /*97f0*/  BRA `(.L_x_24) ;  /* 0xffffff84001c7947 */ /* 0x000fea000383ffff */
.L_x_31:
[----:B-1----:R-:W-:-:S04]  /*9800*/  IMAD.U32 R21, RZ, RZ, UR16 ;  /* 0x00000010ff157e24 */ /* 0x002fc8000f8e00ff */
[----:B------:R1:W4:Y:S03]  /*9810*/  SYNCS.PHASECHK.TRANS64.TRYWAIT P0, [R21+URZ], R20 ;  /* 0x00000014150075a7 */ /* 0x000326000800017f */
[----:B----4-:R-:W-:Y:S05]  /*9820*/  @!P0 NANOSLEEP.SYNCS 0x989680 ;  /* 0x009896800000895d */ /* 0x010fea0003900000 */
[----:B------:R-:W4:Y:S02]  /*9830*/  @!P0 SYNCS.PHASECHK.TRANS64 P0, [R21+URZ], R20 ;  /* 0x00000014150085a7 */ /* 0x000f24000800007f */
[----:B----4-:R-:W-:Y:S05]  /*9840*/  @!P0 BRA `(.L_x_31) ;  /* 0xfffffffc00ec8947 */ /* 0x010fea000383ffff */
[----:B------:R-:W-:Y:S05]  /*9850*/  BRA `(.L_x_30) ;  /* 0xffffff8c00847947 */ /* 0x000fea000383ffff */
.L_x_39:
[----:B0-----:R-:W-:-:S04]  /*9860*/  IMAD.U32 R19, RZ, RZ, UR11 ;  /* 0x0000000bff137e24 */ /* 0x001fc8000f8e00ff */
[----:B------:R0:W1:Y:S03]  /*9870*/  SYNCS.PHASECHK.TRANS64.TRYWAIT P0, [R19+URZ+0x8], R18 ;  /* 0x00000812130075a7 */ /* 0x000066000800017f */
[----:B-1----:R-:W-:Y:S05]  /*9880*/  @!P0 NANOSLEEP.SYNCS 0x989680 ;  /* 0x009896800000895d */ /* 0x002fea0003900000 */
[----:B------:R-:W1:Y:S02]  /*9890*/  @!P0 SYNCS.PHASECHK.TRANS64 P0, [R19+URZ+0x8], R18 ;  /* 0x00000812130085a7 */ /* 0x000e64000800007f */
[----:B-1----:R-:W-:Y:S05]  /*98a0*/  @!P0 BRA `(.L_x_39) ;  /* 0xfffffffc00ec8947 */ /* 0x002fea000383ffff */
[----:B------:R-:W-:Y:S05]  /*98b0*/  BRA `(.L_x_202) ;  /* 0xffffff9c00207947 */ /* 0x000fea000383ffff */
.L_x_176:
[----:B------:R-:W-:Y:S01]  /*98c0*/  BSSY B1, `(.L_x_203) ;  /* 0x0000006000017945 */ /* 0x000fe20003800000 */
[----:B------:R-:W-:-:S07]  /*98d0*/  IMAD.MOV.U32 R10, RZ, RZ, -0x1 ;  /* 0xffffffffff0a7424 */ /* 0x000fce00078e00ff */
[----:B------:R-:W-:Y:S05]  /*98e0*/  WARPSYNC.COLLECTIVE R10, `(.L_x_204) ;  /* 0x000000000a0c7348 */ /* 0x000fea0003c00000 */
[----:B------:R-:W-:Y:S02]  /*98f0*/  ELECT P1, UR62, PT ;  /* 0x00000000003e782f */ /* 0x000fe40003820000 */
[----:B------:R-:W-:Y:S01]  /*9900*/  MOV R10, UR62 ;  /* 0x0000003e000a7c02 */ /* 0x000fe20008000f00 */
[----:B------:R-:W-:Y:S10]  /*9910*/  ENDCOLLECTIVE ;  /* 0x000000000000791b */ /* 0x000ff40003800000 */
.L_x_204:
[----:B------:R-:W-:Y:S05]  /*9920*/  BSYNC B1 ;  /* 0x0000000000017941 */ /* 0x000fea0003800000 */
.L_x_203:
[----:B------:R-:W-:Y:S05]  /*9930*/  BRA `(.L_x_205) ;  /* 0xffffffec00447947 */ /* 0x000fea000383ffff */
.L_x_179:
[----:B-1----:R1:W2:Y:S02]  /*9940*/  SYNCS.PHASECHK.TRANS64.TRYWAIT P1, [R19+URZ+0x48], R10 ;  /* 0x0000480a130075a7 */ /* 0x0022a4000802017f */
[----:B--2---:R-:W-:Y:S05]  /*9950*/  @!P1 NANOSLEEP.SYNCS 0x989680 ;  /* 0x009896800000995d */ /* 0x004fea0003900000 */
[----:B------:R-:W2:Y:S02]  /*9960*/  @!P1 SYNCS.PHASECHK.TRANS64 P1, [R19+URZ+0x48], R10 ;  /* 0x0000480a130095a7 */ /* 0x000ea4000802007f */
[----:B--2---:R-:W-:Y:S05]  /*9970*/  @!P1 BRA `(.L_x_179) ;  /* 0xfffffffc00f09947 */ /* 0x004fea000383ffff */
[----:B------:R-:W-:Y:S05]  /*9980*/  BRA `(.L_x_206) ;  /* 0xffffffec007c7947 */ /* 0x000fea000383ffff */
.L_x_188:
[----:B------:R-:W-:Y:S01]  /*9990*/  BSSY B0, `(.L_x_207) ;  /* 0x0000006000007945 */ /* 0x000fe20003800000 */
[----:B------:R-:W-:-:S07]  /*99a0*/  IMAD.MOV.U32 R10, RZ, RZ, -0x1 ;  /* 0xffffffffff0a7424 */ /* 0x000fce00078e00ff */
[----:B------:R-:W-:Y:S05]  /*99b0*/  WARPSYNC.COLLECTIVE R10, `(.L_x_208) ;  /* 0x000000000a0c7348 */ /* 0x000fea0003c00000 */
[----:B------:R-:W-:Y:S02]  /*99c0*/  ELECT P1, UR62, PT ;  /* 0x00000000003e782f */ /* 0x000fe40003820000 */
[----:B------:R-:W-:Y:S01]  /*99d0*/  MOV R10, UR62 ;  /* 0x0000003e000a7c02 */ /* 0x000fe20008000f00 */
[----:B------:R-:W-:Y:S10]  /*99e0*/  ENDCOLLECTIVE ;  /* 0x000000000000791b */ /* 0x000ff40003800000 */
.L_x_208:
[----:B------:R-:W-:Y:S05]  /*99f0*/  BSYNC B0 ;  /* 0x0000000000007941 */ /* 0x000fea0003800000 */
.L_x_207:
[----:B------:R-:W-:Y:S01]  /*9a00*/  PLOP3.LUT P0, PT, P1, PT, PT, 0x80, 0x0 ;  /* 0x000000000000781c */ /* 0x000fe20000f0f070 */
[----:B------:R-:W-:-:S12]  /*9a10*/  BRA `(.L_x_209) ;  /* 0xfffffff400e07947 */ /* 0x000fd8000383ffff */
.L_x_192:
[----:B0-----:R0:W1:Y:S02]  /*9a20*/  SYNCS.PHASECHK.TRANS64.TRYWAIT P0, [R5+URZ], R2 ;  /* 0x00000002050075a7 */ /* 0x001064000800017f */
[----:B-1----:R-:W-:Y:S05]  /*9a30*/  @!P0 NANOSLEEP.SYNCS 0x989680 ;  /* 0x009896800000895d */ /* 0x002fea0003900000 */
[----:B------:R-:W1:Y:S02]  /*9a40*/  @!P0 SYNCS.PHASECHK.TRANS64 P0, [R5+URZ], R2 ;  /* 0x00000002050085a7 */ /* 0x000e64000800007f */
[----:B-1----:R-:W-:Y:S05]  /*9a50*/  @!P0 BRA `(.L_x_192) ;  /* 0xfffffffc00f08947 */ /* 0x002fea000383ffff */
[----:B------:R-:W-:Y:S05]  /*9a60*/  BRA `(.L_x_210) ;  /* 0xfffffff800207947 */ /* 0x000fea000383ffff */
.L_x_193:
[----:B0-----:R0:W1:Y:S02]  /*9a70*/  SYNCS.PHASECHK.TRANS64.TRYWAIT P0, [R7+URZ], R4 ;  /* 0x00000004070075a7 */ /* 0x001064000800017f */
[----:B-1----:R-:W-:Y:S05]  /*9a80*/  @!P0 NANOSLEEP.SYNCS 0x989680 ;  /* 0x009896800000895d */ /* 0x002fea0003900000 */
[----:B------:R-:W1:Y:S02]  /*9a90*/  @!P0 SYNCS.PHASECHK.TRANS64 P0, [R7+URZ], R4 ;  /* 0x00000004070085a7 */ /* 0x000e64000800007f */
[----:B-1----:R-:W-:Y:S05]  /*9aa0*/  @!P0 BRA `(.L_x_193) ;  /* 0xfffffffc00f08947 */ /* 0x002fea000383ffff */
[----:B------:R-:W-:Y:S05]  /*9ab0*/  BRA `(.L_x_211) ;  /* 0xfffffff800307947 */ /* 0x000fea000383ffff */
.L_x_194:
[----:B0-----:R0:W1:Y:S02]  /*9ac0*/  SYNCS.PHASECHK.TRANS64.TRYWAIT P0, [R6+URZ], R5 ;  /* 0x00000005060075a7 */ /* 0x001064000800017f */
[----:B-1----:R-:W-:Y:S05]  /*9ad0*/  @!P0 NANOSLEEP.SYNCS 0x989680 ;  /* 0x009896800000895d */ /* 0x002fea0003900000 */
[----:B------:R-:W1:Y:S02]  /*9ae0*/  @!P0 SYNCS.PHASECHK.TRANS64 P0, [R6+URZ], R5 ;  /* 0x00000005060085a7 */ /* 0x000e64000800007f */
[----:B-1----:R-:W-:Y:S05]  /*9af0*/  @!P0 BRA `(.L_x_194) ;  /* 0xfffffffc00f08947 */ /* 0x002fea000383ffff */
[----:B------:R-:W-:Y:S05]  /*9b00*/  BRA `(.L_x_212) ;  /* 0xfffffff800407947 */ /* 0x000fea000383ffff */
.L_x_195:
[----:B0-----:R0:W1:Y:S02]  /*9b10*/  SYNCS.PHASECHK.TRANS64.TRYWAIT P0, [R9+URZ], R4 ;  /* 0x00000004090075a7 */ /* 0x001064000800017f */
[----:B-1----:R-:W-:Y:S05]  /*9b20*/  @!P0 NANOSLEEP.SYNCS 0x989680 ;  /* 0x009896800000895d */ /* 0x002fea0003900000 */
[----:B------:R-:W1:Y:S02]  /*9b30*/  @!P0 SYNCS.PHASECHK.TRANS64 P0, [R9+URZ], R4 ;  /* 0x00000004090085a7 */ /* 0x000e64000800007f */
[----:B-1----:R-:W-:Y:S05]  /*9b40*/  @!P0 BRA `(.L_x_195) ;  /* 0xfffffffc00f08947 */ /* 0x002fea000383ffff */
[----:B------:R-:W-:Y:S05]  /*9b50*/  BRA `(.L_x_213) ;  /* 0xfffffff800507947 */ /* 0x000fea000383ffff */
.L_x_196:
[----:B0-----:R0:W1:Y:S02]  /*9b60*/  SYNCS.PHASECHK.TRANS64.TRYWAIT P0, [R6+URZ], R5 ;  /* 0x00000005060075a7 */ /* 0x001064000800017f */
[----:B-1----:R-:W-:Y:S05]  /*9b70*/  @!P0 NANOSLEEP.SYNCS 0x989680 ;  /* 0x009896800000895d */ /* 0x002fea0003900000 */
[----:B------:R-:W1:Y:S02]  /*9b80*/  @!P0 SYNCS.PHASECHK.TRANS64 P0, [R6+URZ], R5 ;  /* 0x00000005060085a7 */ /* 0x000e64000800007f */
[----:B-1----:R-:W-:Y:S05]  /*9b90*/  @!P0 BRA `(.L_x_196) ;  /* 0xfffffffc00f08947 */ /* 0x002fea000383ffff */
[----:B------:R-:W-:Y:S05]  /*9ba0*/  BRA `(.L_x_214) ;  /* 0xfffffff800607947 */ /* 0x000fea000383ffff */
.L_x_197:
[----:B0-----:R0:W1:Y:S02]  /*9bb0*/  SYNCS.PHASECHK.TRANS64.TRYWAIT P0, [R9+URZ], R4 ;  /* 0x00000004090075a7 */ /* 0x001064000800017f */
[----:B-1----:R-:W-:Y:S05]  /*9bc0*/  @!P0 NANOSLEEP.SYNCS 0x989680 ;  /* 0x009896800000895d */ /* 0x002fea0003900000 */
[----:B------:R-:W1:Y:S02]  /*9bd0*/  @!P0 SYNCS.PHASECHK.TRANS64 P0, [R9+URZ], R4 ;  /* 0x00000004090085a7 */ /* 0x000e64000800007f */
[----:B-1----:R-:W-:Y:S05]  /*9be0*/  @!P0 BRA `(.L_x_197) ;  /* 0xfffffffc00f08947 */ /* 0x002fea000383ffff */
[----:B------:R-:W-:Y:S05]  /*9bf0*/  BRA `(.L_x_215) ;  /* 0xfffffff800707947 */ /* 0x000fea000383ffff */
.L_x_198:
[----:B0-----:R0:W1:Y:S02]  /*9c00*/  SYNCS.PHASECHK.TRANS64.TRYWAIT P0, [R8+URZ], R5 ;  /* 0x00000005080075a7 */ /* 0x001064000800017f */
[----:B-1----:R-:W-:Y:S05]  /*9c10*/  @!P0 NANOSLEEP.SYNCS 0x989680 ;  /* 0x009896800000895d */ /* 0x002fea0003900000 */
[----:B------:R-:W1:Y:S02]  /*9c20*/  @!P0 SYNCS.PHASECHK.TRANS64 P0, [R8+URZ], R5 ;  /* 0x00000005080085a7 */ /* 0x000e64000800007f */
[----:B-1----:R-:W-:Y:S05]  /*9c30*/  @!P0 BRA `(.L_x_198) ;  /* 0xfffffffc00f08947 */ /* 0x002fea000383ffff */
[----:B------:R-:W-:Y:S05]  /*9c40*/  BRA `(.L_x_216) ;  /* 0xfffffff800807947 */ /* 0x000fea000383ffff */
.L_x_199:
[----:B-1----:R1:W2:Y:S02]  /*9c50*/  SYNCS.PHASECHK.TRANS64.TRYWAIT P0, [R11+URZ], R6 ;  /* 0x000000060b0075a7 */ /* 0x0022a4000800017f */
[----:B--2---:R-:W-:Y:S05]  /*9c60*/  @!P0 NANOSLEEP.SYNCS 0x989680 ;  /* 0x009896800000895d */ /* 0x004fea0003900000 */
[----:B------:R-:W2:Y:S02]  /*9c70*/  @!P0 SYNCS.PHASECHK.TRANS64 P0, [R11+URZ], R6 ;  /* 0x000000060b0085a7 */ /* 0x000ea4000800007f */
[----:B--2---:R-:W-:Y:S05]  /*9c80*/  @!P0 BRA `(.L_x_199) ;  /* 0xfffffffc00f08947 */ /* 0x004fea000383ffff */
[----:B------:R-:W-:Y:S05]  /*9c90*/  BRA `(.L_x_217) ;  /* 0xfffffff800887947 */ /* 0x000fea000383ffff */
.L_x_218:
[----:B------:R-:W-:-:S00]  /*9ca0*/  BRA `(.L_x_218) ;  /* 0xfffffffc00fc7947 */ /* 0x000fc0000383ffff */
[----:B------:R-:W-:-:S00]  /*9cb0*/  NOP ;  /* 0x0000000000007918 */ /* 0x000fc00000000000 */
        /* <DEDUP_REMOVED lines=12> */
.L_x_219:


//--------------------- .nv.shared._ZN7cutlass13device_kernelINS_4gemm6kernel13GemmUniversalIN4cute5tupleIJiiiiEEENS1_10collective13CollectiveMmaINS1_37MainloopSm90TmaGmmaWarpSpecializedFP8ILi9ENS5_IJNS4_1CILi2EEESB_NSA_ILi1EEEEEENS1_32KernelTmaWarpSpecializedPingpongEEENS5_IJNSA_ILi64EEENSA_ILi128EEESH_EEENS_12float_e4m3_tENS5_IJlSC_lEEESJ_SK_NS4_8TiledMMAINS4_8MMA_AtomIJNS4_4SM904GMMA31MMA_64x128x32_F32E4M3E4M3_SS_TNILNSO_7ScaleInE1ELSQ_1EEEEEENS4_6LayoutINS5_IJSC_SC_SC_EEENS5_IJNSA_ILi0EEESV_SV_EEEEENS5_IJNS4_10UnderscoreESY_SY_EEEEENS4_23SM90_TMA_LOAD_MULTICASTENS4_14ComposedLayoutINS4_7SwizzleILi3ELi4ELi3EEENS4_18smem_ptr_flag_bitsILi8EEENST_INS5_IJNSA_ILi8EEESH_EEENS5_IJSH_SC_EEEEEEEvNS4_8identityES11_S1B_vS1C_EENS_8epilogue10collective6detail29Sm90TmaWarpSpecializedAdapterINS1F_15DefaultEpilogueISJ_SK_SK_NS1E_6thread17LinearCombinationISJ_Li1EffLNS1J_9ScaleType4KindE0ELNS_15FloatRoundStyleE2ESJ_EENS1_15EpilogueDefaultEEEEEvvEEEEvNT_6ParamsE --------------------------
	.section	.nv.shared._ZN7cutlass13device_kernelINS_4gemm6kernel13GemmUniversalIN4cute5tupleIJiiiiEEENS1_10collective13CollectiveMmaINS1_37MainloopSm90TmaGmmaWarpSpecializedFP8ILi9ENS5_IJNS4_1CILi2EEESB_NSA_ILi1EEEEEENS1_32KernelTmaWarpSpecializedPingpongEEENS5_IJNSA_ILi64EEENSA_ILi128EEESH_EEENS_12float_e4m3_tENS5_IJlSC_lEEESJ_SK_NS4_8TiledMMAINS4_8MMA_AtomIJNS4_4SM904GMMA31MMA_64x128x32_F32E4M3E4M3_SS_TNILNSO_7ScaleInE1ELSQ_1EEEEEENS4_6LayoutINS5_IJSC_SC_SC_EEENS5_IJNSA_ILi0EEESV_SV_EEEEENS5_IJNS4_10UnderscoreESY_SY_EEEEENS4_23SM90_TMA_LOAD_MULTICASTENS4_14ComposedLayoutINS4_7SwizzleILi3ELi4ELi3EEENS4_18smem_ptr_flag_bitsILi8EEENST_INS5_IJNSA_ILi8EEESH_EEENS5_IJSH_SC_EEEEEEEvNS4_8identityES11_S1B_vS1C_EENS_8epilogue10collective6detail29Sm90TmaWarpSpecializedAdapterINS1F_15DefaultEpilogueISJ_SK_SK_NS1E_6thread17LinearCombinationISJ_Li1EffLNS1J_9ScaleType4KindE0ELNS_15FloatRoundStyleE2ESJ_EENS1_15EpilogueDefaultEEEEEvvEEEEvNT_6ParamsE,"aw",@nobits
	.sectionflags	@""
	.align	16
	.zero		1024


//--------------------- .nv.shared.reserved.0     --------------------------
	.section	.nv.shared.reserved.0,"aw",@nobits
	.weak		__nv_reservedSMEM_offset_0_alias
	.size		__nv_reservedSMEM_offset_0_alias, 0, 0
	.other		__nv_reservedSMEM_offset_0_alias,@"STO_CUDA_RESERVED_SHARED STV_DEFAULT"
__nv_reservedSMEM_offset_0_alias:
	.zero		0


//--------------------- .nv.global                --------------------------
	.section	.nv.global,"aw",@nobits
.nv.global:
	.type		_ZN39_INTERNAL_fddba426_4_k_cu_66f3b12f_33204cute1_E,@object
	.size		_ZN39_INTERNAL_fddba426_4_k_cu_66f3b12f_33204cute1_E,(_ZN39_INTERNAL_fddba426_4_k_cu_66f3b12f_33204cuda3std3__45__cpo6cbeginE - _ZN39_INTERNAL_fddba426_4_k_cu_66f3b12f_33204cute1_E)
_ZN39_INTERNAL_fddba426_4_k_cu_66f3b12f_33204cute1_E:
	.zero		1
	.type		_ZN39_INTERNAL_fddba426_4_k_cu_66f3b12f_33204cuda3std3__45__cpo6cbeginE,@object
	.size		_ZN39_INTERNAL_fddba426_4_k_cu_66f3b12f_33204cuda3std3__45__cpo6cbeginE,(_ZN39_INTERNAL_fddba426_4_k_cu_66f3b12f_33204cuda3std3__48in_placeE - _ZN39_INTERNAL_fddba426_4_k_cu_66f3b12f_33204cuda3std3__45__cpo6cbeginE)
_ZN39_INTERNAL_fddba426_4_k_cu_66f3b12f_33204cuda3std3__45__cpo6cbeginE:
	.zero		1
	.type		_ZN39_INTERNAL_fddba426_4_k_cu_66f3b12f_33204cuda3std3__48in_placeE,@object
	.size		_ZN39_INTERNAL_fddba426_4_k_cu_66f3b12f_33204cuda3std3__48in_placeE,(_ZN39_INTERNAL_fddba426_4_k_cu_66f3b12f_33204cuda3std6ranges3__45__cpo9iter_moveE - _ZN39_INTERNAL_fddba426_4_k_cu_66f3b12f_33204cuda3std3__48in_placeE)
_ZN39_INTERNAL_fddba426_4_k_cu_66f3b12f_33204cuda3std3__48in_placeE:
	.zero		1
	.type		_ZN39_INTERNAL_fddba426_4_k_cu_66f3b12f_33204cuda3std6ranges3__45__cpo9iter_moveE,@object
	.size		_ZN39_INTERNAL_fddba426_4_k_cu_66f3b12f_33204cuda3std6ranges3__45__cpo9iter_moveE,(_ZN39_INTERNAL_fddba426_4_k_cu_66f3b12f_33204cuda3std3__45__cpo5beginE - _ZN39_INTERNAL_fddba426_4_k_cu_66f3b12f_33204cuda3std6ranges3__45__cpo9iter_moveE)
_ZN39_INTERNAL_fddba426_4_k_cu_66f3b12f_33204cuda3std6ranges3__45__cpo9iter_moveE:
	.zero		1
	.type		_ZN39_INTERNAL_fddba426_4_k_cu_66f3b12f_33204cuda3std3__45__cpo5beginE,@object
	.size		_ZN39_INTERNAL_fddba426_4_k_cu_66f3b12f_33204cuda3std3__45__cpo5beginE,(_ZN39_INTERNAL_fddba426_4_k_cu_66f3b12f_33204cuda3std3__441_GLOBAL__N__fddba426_4_k_cu_66f3b12f_33206ignoreE - _ZN39_INTERNAL_fddba426_4_k_cu_66f3b12f_33204cuda3std3__45__cpo5beginE)
_ZN39_INTERNAL_fddba426_4_k_cu_66f3b12f_33204cuda3std3__45__cpo5beginE:
	.zero		1
	.type		_ZN39_INTERNAL_fddba426_4_k_cu_66f3b12f_33204cuda3std3__441_GLOBAL__N__fddba426_4_k_cu_66f3b12f_33206ignoreE,@object
	.size		_ZN39_INTERNAL_fddba426_4_k_cu_66f3b12f_33204cuda3std3__441_GLOBAL__N__fddba426_4_k_cu_66f3b12f_33206ignoreE,(_ZN39_INTERNAL_fddba426_4_k_cu_66f3b12f_33204cute7productE - _ZN39_INTERNAL_fddba426_4_k_cu_66f3b12f_33204cuda3std3__441_GLOBAL__N__fddba426_4_k_cu_66f3b12f_33206ignoreE)
_ZN39_INTERNAL_fddba426_4_k_cu_66f3b12f_33204cuda3std3__441_GLOBAL__N__fddba426_4_k_cu_66f3b12f_33206ignoreE:
	.zero		1
	.type		_ZN39_INTERNAL_fddba426_4_k_cu_66f3b12f_33204cute7productE,@object
	.size		_ZN39_INTERNAL_fddba426_4_k_cu_66f3b12f_33204cute7productE,(_ZN39_INTERNAL_fddba426_4_k_cu_66f3b12f_33204cuda3std3__45__cpo3endE - _ZN39_INTERNAL_fddba426_4_k_cu_66f3b12f_33204cute7productE)
_ZN39_INTERNAL_fddba426_4_k_cu_66f3b12f_33204cute7productE:
	.zero		1
	.type		_ZN39_INTERNAL_fddba426_4_k_cu_66f3b12f_33204cuda3std3__45__cpo3endE,@object
	.size		_ZN39_INTERNAL_fddba426_4_k_cu_66f3b12f_33204cuda3std3__45__cpo3endE,(_ZN39_INTERNAL_fddba426_4_k_cu_66f3b12f_33204cuda3std3__419piecewise_constructE - _ZN39_INTERNAL_fddba426_4_k_cu_66f3b12f_33204cuda3std3__45__cpo3endE)
_ZN39_INTERNAL_fddba426_4_k_cu_66f3b12f_33204cuda3std3__45__cpo3endE:
	.zero		1
	.type		_ZN39_INTERNAL_fddba426_4_k_cu_66f3b12f_33204cuda3std3__419piecewise_constructE,@object
	.size		_ZN39_INTERNAL_fddba426_4_k_cu_66f3b12f_33204cuda3std3__419piecewise_constructE,(_ZN39_INTERNAL_fddba426_4_k_cu_66f3b12f_33204cuda3std3__45__cpo4cendE - _ZN39_INTERNAL_fddba426_4_k_cu_66f3b12f_33204cuda3std3__419piecewise_constructE)
_ZN39_INTERNAL_fddba426_4_k_cu_66f3b12f_33204cuda3std3__419piecewise_constructE:
	.zero		1
	.type		_ZN39_INTERNAL_fddba426_4_k_cu_66f3b12f_33204cuda3std3__45__cpo4cendE,@object
	.size		_ZN39_INTERNAL_fddba426_4_k_cu_66f3b12f_33204cuda3std3__45__cpo4cendE,(_ZN39_INTERNAL_fddba426_4_k_cu_66f3b12f_33204cuda3std6ranges3__45__cpo4swapE - _ZN39_INTERNAL_fddba426_4_k_cu_66f3b12f_33204cuda3std3__45__cpo4cendE)
_ZN39_INTERNAL_fddba426_4_k_cu_66f3b12f_33204cuda3std3__45__cpo4cendE:
	.zero		1
	.type		_ZN39_INTERNAL_fddba426_4_k_cu_66f3b12f_33204cuda3std6ranges3__45__cpo4swapE,@object
	.size		_ZN39_INTERNAL_fddba426_4_k_cu_66f3b12f_33204cuda3std6ranges3__45__cpo4swapE,(.L_7 - _ZN39_INTERNAL_fddba426_4_k_cu_66f3b12f_33204cuda3std6ranges3__45__cpo4swapE)
_ZN39_INTERNAL_fddba426_4_k_cu_66f3b12f_33204cuda3std6ranges3__45__cpo4swapE:
	.zero		1
.L_7:


//--------------------- .nv.constant0._ZN7cutlass13device_kernelINS_4gemm6kernel13GemmUniversalIN4cute5tupleIJiiiiEEENS1_10collective13CollectiveMmaINS1_37MainloopSm90TmaGmmaWarpSpecializedFP8ILi9ENS5_IJNS4_1CILi2EEESB_NSA_ILi1EEEEEENS1_32KernelTmaWarpSpecializedPingpongEEENS5_IJNSA_ILi64EEENSA_ILi128EEESH_EEENS_12float_e4m3_tENS5_IJlSC_lEEESJ_SK_NS4_8TiledMMAINS4_8MMA_AtomIJNS4_4SM904GMMA31MMA_64x128x32_F32E4M3E4M3_SS_TNILNSO_7ScaleInE1ELSQ_1EEEEEENS4_6LayoutINS5_IJSC_SC_SC_EEENS5_IJNSA_ILi0EEESV_SV_EEEEENS5_IJNS4_10UnderscoreESY_SY_EEEEENS4_23SM90_TMA_LOAD_MULTICASTENS4_14ComposedLayoutINS4_7SwizzleILi3ELi4ELi3EEENS4_18smem_ptr_flag_bitsILi8EEENST_INS5_IJNSA_ILi8EEESH_EEENS5_IJSH_SC_EEEEEEEvNS4_8identityES11_S1B_vS1C_EENS_8epilogue10collective6detail29Sm90TmaWarpSpecializedAdapterINS1F_15DefaultEpilogueISJ_SK_SK_NS1E_6thread17LinearCombinationISJ_Li1EffLNS1J_9ScaleType4KindE0ELNS_15FloatRoundStyleE2ESJ_EENS1_15EpilogueDefaultEEEEEvvEEEEvNT_6ParamsE --------------------------
	.section	.nv.constant0._ZN7cutlass13device_kernelINS_4gemm6kernel13GemmUniversalIN4cute5tupleIJiiiiEEENS1_10collective13CollectiveMmaINS1_37MainloopSm90TmaGmmaWarpSpecializedFP8ILi9ENS5_IJNS4_1CILi2EEESB_NSA_ILi1EEEEEENS1_32KernelTmaWarpSpecializedPingpongEEENS5_IJNSA_ILi64EEENSA_ILi128EEESH_EEENS_12float_e4m3_tENS5_IJlSC_lEEESJ_SK_NS4_8TiledMMAINS4_8MMA_AtomIJNS4_4SM904GMMA31MMA_64x128x32_F32E4M3E4M3_SS_TNILNSO_7ScaleInE1ELSQ_1EEEEEENS4_6LayoutINS5_IJSC_SC_SC_EEENS5_IJNSA_ILi0EEESV_SV_EEEEENS5_IJNS4_10UnderscoreESY_SY_EEEEENS4_23SM90_TMA_LOAD_MULTICASTENS4_14ComposedLayoutINS4_7SwizzleILi3ELi4ELi3EEENS4_18smem_ptr_flag_bitsILi8EEENST_INS5_IJNSA_ILi8EEESH_EEENS5_IJSH_SC_EEEEEEEvNS4_8identityES11_S1B_vS1C_EENS_8epilogue10collective6detail29Sm90TmaWarpSpecializedAdapterINS1F_15DefaultEpilogueISJ_SK_SK_NS1E_6thread17LinearCombinationISJ_Li1EffLNS1J_9ScaleType4KindE0ELNS_15FloatRoundStyleE2ESJ_EENS1_15EpilogueDefaultEEEEEvvEEEEvNT_6ParamsE,"a",@progbits
	.sectionflags	@""
	.align	4
.nv.constant0._ZN7cutlass13device_kernelINS_4gemm6kernel13GemmUniversalIN4cute5tupleIJiiiiEEENS1_10collective13CollectiveMmaINS1_37MainloopSm90TmaGmmaWarpSpecializedFP8ILi9ENS5_IJNS4_1CILi2EEESB_NSA_ILi1EEEEEENS1_32KernelTmaWarpSpecializedPingpongEEENS5_IJNSA_ILi64EEENSA_ILi128EEESH_EEENS_12float_e4m3_tENS5_IJlSC_lEEESJ_SK_NS4_8TiledMMAINS4_8MMA_AtomIJNS4_4SM904GMMA31MMA_64x128x32_F32E4M3E4M3_SS_TNILNSO_7ScaleInE1ELSQ_1EEEEEENS4_6LayoutINS5_IJSC_SC_SC_EEENS5_IJNSA_ILi0EEESV_SV_EEEEENS5_IJNS4_10UnderscoreESY_SY_EEEEENS4_23SM90_TMA_LOAD_MULTICASTENS4_14ComposedLayoutINS4_7SwizzleILi3ELi4ELi3EEENS4_18smem_ptr_flag_bitsILi8EEENST_INS5_IJNSA_ILi8EEESH_EEENS5_IJSH_SC_EEEEEEEvNS4_8identityES11_S1B_vS1C_EENS_8epilogue10collective6detail29Sm90TmaWarpSpecializedAdapterINS1F_15DefaultEpilogueISJ_SK_SK_NS1E_6thread17LinearCombinationISJ_Li1EffLNS1J_9ScaleType4KindE0ELNS_15FloatRoundStyleE2ESJ_EENS1_15EpilogueDefaultEEEEEvvEEEEvNT_6ParamsE:
	.zero		1664


//--------------------- SYMBOLS --------------------------

	.type		.nv.reservedSmem.offset0,@object
	.size		.nv.reservedSmem.offset0,0x4
